//
// Generated by NVIDIA NVVM Compiler
//
// Compiler Build ID: CL-36424714
// Cuda compilation tools, release 13.0, V13.0.88
// Based on NVVM 20.0.0
//

.version 9.0
.target sm_100
.address_size 64

	// .globl	_Z22computeDistanceToStoreP10ZoningPlanP11DistanceMap

.visible .entry _Z22computeDistanceToStoreP10ZoningPlanP11DistanceMap(
	.param .u64 .ptr .align 1 _Z22computeDistanceToStoreP10ZoningPlanP11DistanceMap_param_0,
	.param .u64 .ptr .align 1 _Z22computeDistanceToStoreP10ZoningPlanP11DistanceMap_param_1
)
{
	.local .align 16 .b8 	__local_depot0[8000];
	.reg .b64 	%SP;
	.reg .b64 	%SPL;
	.reg .pred 	%p<15>;
	.reg .b32 	%r<79>;
	.reg .b64 	%rd<52>;

	mov.u64 	%SPL, __local_depot0;
	ld.param.u64 	%rd9, [_Z22computeDistanceToStoreP10ZoningPlanP11DistanceMap_param_0];
	ld.param.u64 	%rd10, [_Z22computeDistanceToStoreP10ZoningPlanP11DistanceMap_param_1];
	cvta.to.global.u64 	%rd1, %rd9;
	cvta.to.global.u64 	%rd2, %rd10;
	add.u64 	%rd3, %SPL, 0;
	mov.b64 	%rd51, 0;
$L__BB0_1:
	add.s64 	%rd12, %rd3, %rd51;
	mov.b32 	%r35, 0;
	st.local.v4.u32 	[%rd12], {%r35, %r35, %r35, %r35};
	st.local.v4.u32 	[%rd12+16], {%r35, %r35, %r35, %r35};
	st.local.v4.u32 	[%rd12+32], {%r35, %r35, %r35, %r35};
	st.local.v4.u32 	[%rd12+48], {%r35, %r35, %r35, %r35};
	add.s64 	%rd51, %rd51, 64;
	setp.ne.s64 	%p1, %rd51, 8000;
	@%p1 bra 	$L__BB0_1;
	mov.u32 	%r38, %tid.x;
	mov.u32 	%r39, %ctaid.x;
	mov.u32 	%r40, %ntid.x;
	mad.lo.s32 	%r41, %r40, %r39, %r38;
	shl.b32 	%r66, %r41, 7;
	mov.b32 	%r78, 0;
	mov.b32 	%r67, 1;
$L__BB0_3:
	mul.hi.s32 	%r42, %r66, 1374389535;
	shr.u32 	%r43, %r42, 31;
	shr.s32 	%r44, %r42, 7;
	add.s32 	%r5, %r44, %r43;
	mul.lo.s32 	%r45, %r5, 400;
	sub.s32 	%r6, %r66, %r45;
	mul.wide.s32 	%rd13, %r5, 3200;
	add.s64 	%rd14, %rd1, %rd13;
	mul.wide.s32 	%rd15, %r6, 8;
	add.s64 	%rd16, %rd14, %rd15;
	ld.global.u32 	%r46, [%rd16];
	setp.ne.s32 	%p2, %r46, 1;
	@%p2 bra 	$L__BB0_5;
	add.s32 	%r7, %r78, 1;
	mul.wide.s32 	%rd17, %r78, 8;
	add.s64 	%rd18, %rd3, %rd17;
	st.local.v2.u32 	[%rd18], {%r6, %r5};
	mul.wide.s32 	%rd19, %r5, 1600;
	add.s64 	%rd20, %rd2, %rd19;
	mul.wide.s32 	%rd21, %r6, 4;
	add.s64 	%rd22, %rd20, %rd21;
	mov.b32 	%r47, 0;
	st.global.u32 	[%rd22], %r47;
	mov.u32 	%r78, %r7;
$L__BB0_5:
	add.s32 	%r48, %r66, 1;
	mul.hi.s32 	%r49, %r48, 1374389535;
	shr.u32 	%r50, %r49, 31;
	shr.s32 	%r51, %r49, 7;
	add.s32 	%r9, %r51, %r50;
	mul.lo.s32 	%r52, %r9, 400;
	sub.s32 	%r10, %r48, %r52;
	mul.wide.s32 	%rd23, %r9, 3200;
	add.s64 	%rd24, %rd1, %rd23;
	mul.wide.s32 	%rd25, %r10, 8;
	add.s64 	%rd26, %rd24, %rd25;
	ld.global.u32 	%r53, [%rd26];
	setp.ne.s32 	%p3, %r53, 1;
	@%p3 bra 	$L__BB0_7;
	add.s32 	%r11, %r78, 1;
	mul.wide.s32 	%rd27, %r78, 8;
	add.s64 	%rd28, %rd3, %rd27;
	st.local.v2.u32 	[%rd28], {%r10, %r9};
	mul.wide.s32 	%rd29, %r9, 1600;
	add.s64 	%rd30, %rd2, %rd29;
	mul.wide.s32 	%rd31, %r10, 4;
	add.s64 	%rd32, %rd30, %rd31;
	mov.b32 	%r54, 0;
	st.global.u32 	[%rd32], %r54;
	mov.u32 	%r78, %r11;
$L__BB0_7:
	add.s32 	%r67, %r67, 2;
	add.s32 	%r66, %r66, 2;
	setp.eq.s32 	%p4, %r67, 1251;
	@%p4 bra 	$L__BB0_8;
	bra.uni 	$L__BB0_3;
$L__BB0_8:
	setp.lt.s32 	%p5, %r78, 1;
	@%p5 bra 	$L__BB0_23;
	mov.b32 	%r72, 0;
$L__BB0_10:
	mov.u32 	%r16, %r72;
	add.s32 	%r72, %r16, 1;
	mul.wide.u32 	%rd33, %r16, 8;
	add.s64 	%rd34, %rd3, %rd33;
	ld.local.v2.u32 	{%r20, %r21}, [%rd34];
	mul.wide.s32 	%rd35, %r21, 1600;
	add.s64 	%rd6, %rd2, %rd35;
	mul.wide.s32 	%rd36, %r20, 4;
	add.s64 	%rd7, %rd6, %rd36;
	ld.global.u32 	%r22, [%rd7];
	setp.lt.s32 	%p6, %r21, 1;
	@%p6 bra 	$L__BB0_14;
	add.s32 	%r23, %r21, -1;
	mul.wide.u32 	%rd37, %r23, 1600;
	add.s64 	%rd38, %rd2, %rd37;
	add.s64 	%rd40, %rd38, %rd36;
	add.s32 	%r56, %r22, 1;
	atom.global.min.s32 	%r57, [%rd40], %r56;
	setp.le.s32 	%p7, %r57, %r56;
	@%p7 bra 	$L__BB0_13;
	add.s32 	%r24, %r78, 1;
	mul.wide.s32 	%rd41, %r78, 8;
	add.s64 	%rd42, %rd3, %rd41;
	st.local.v2.u32 	[%rd42], {%r20, %r23};
	mov.u32 	%r78, %r24;
$L__BB0_13:
	setp.gt.u32 	%p8, %r21, 398;
	@%p8 bra 	$L__BB0_16;
$L__BB0_14:
	add.s32 	%r58, %r22, 1;
	atom.global.min.s32 	%r59, [%rd7+1600], %r58;
	setp.le.s32 	%p9, %r59, %r58;
	@%p9 bra 	$L__BB0_16;
	add.s32 	%r60, %r21, 1;
	add.s32 	%r27, %r78, 1;
	mul.wide.s32 	%rd43, %r78, 8;
	add.s64 	%rd44, %rd3, %rd43;
	st.local.v2.u32 	[%rd44], {%r20, %r60};
	mov.u32 	%r78, %r27;
$L__BB0_16:
	setp.lt.s32 	%p10, %r20, 1;
	@%p10 bra 	$L__BB0_20;
	add.s32 	%r29, %r20, -1;
	mul.wide.u32 	%rd45, %r29, 4;
	add.s64 	%rd46, %rd6, %rd45;
	add.s32 	%r61, %r22, 1;
	atom.global.min.s32 	%r62, [%rd46], %r61;
	setp.le.s32 	%p11, %r62, %r61;
	@%p11 bra 	$L__BB0_19;
	add.s32 	%r30, %r78, 1;
	mul.wide.s32 	%rd47, %r78, 8;
	add.s64 	%rd48, %rd3, %rd47;
	st.local.v2.u32 	[%rd48], {%r29, %r21};
	mov.u32 	%r78, %r30;
$L__BB0_19:
	setp.gt.u32 	%p12, %r20, 398;
	@%p12 bra 	$L__BB0_22;
$L__BB0_20:
	add.s32 	%r63, %r22, 1;
	atom.global.min.s32 	%r64, [%rd7+4], %r63;
	setp.le.s32 	%p13, %r64, %r63;
	@%p13 bra 	$L__BB0_22;
	add.s32 	%r65, %r20, 1;
	add.s32 	%r33, %r78, 1;
	mul.wide.s32 	%rd49, %r78, 8;
	add.s64 	%rd50, %rd3, %rd49;
	st.local.v2.u32 	[%rd50], {%r65, %r21};
	mov.u32 	%r78, %r33;
$L__BB0_22:
	setp.lt.s32 	%p14, %r72, %r78;
	@%p14 bra 	$L__BB0_10;
$L__BB0_23:
	ret;

}
	// .globl	_Z36computeDistanceToStoreBySingleThreadP10ZoningPlanP11DistanceMap
.visible .entry _Z36computeDistanceToStoreBySingleThreadP10ZoningPlanP11DistanceMap(
	.param .u64 .ptr .align 1 _Z36computeDistanceToStoreBySingleThreadP10ZoningPlanP11DistanceMap_param_0,
	.param .u64 .ptr .align 1 _Z36computeDistanceToStoreBySingleThreadP10ZoningPlanP11DistanceMap_param_1
)
{
	.local .align 16 .b8 	__local_depot1[8000];
	.reg .b64 	%SP;
	.reg .b64 	%SPL;
	.reg .pred 	%p<21>;
	.reg .b32 	%r<107>;
	.reg .b64 	%rd<56>;

	mov.u64 	%SPL, __local_depot1;
	ld.param.u64 	%rd13, [_Z36computeDistanceToStoreBySingleThreadP10ZoningPlanP11DistanceMap_param_0];
	ld.param.u64 	%rd15, [_Z36computeDistanceToStoreBySingleThreadP10ZoningPlanP11DistanceMap_param_1];
	cvta.to.global.u64 	%rd1, %rd15;
	add.u64 	%rd2, %SPL, 0;
	mov.b64 	%rd53, 0;
$L__BB1_1:
	add.s64 	%rd17, %rd2, %rd53;
	mov.b32 	%r44, 0;
	st.local.v4.u32 	[%rd17], {%r44, %r44, %r44, %r44};
	st.local.v4.u32 	[%rd17+16], {%r44, %r44, %r44, %r44};
	st.local.v4.u32 	[%rd17+32], {%r44, %r44, %r44, %r44};
	st.local.v4.u32 	[%rd17+48], {%r44, %r44, %r44, %r44};
	add.s64 	%rd53, %rd53, 64;
	setp.ne.s64 	%p1, %rd53, 8000;
	@%p1 bra 	$L__BB1_1;
	cvta.to.global.u64 	%rd18, %rd13;
	add.s64 	%rd55, %rd18, 32;
	add.s64 	%rd54, %rd1, 16;
	mov.b32 	%r89, 0;
	mov.b32 	%r88, 7;
	mov.u32 	%r91, %r89;
$L__BB1_3:
	mul.hi.u32 	%r47, %r89, 1374389535;
	shr.u32 	%r48, %r47, 7;
	mul.lo.s32 	%r49, %r48, 400;
	add.s32 	%r50, %r88, -7;
	mul.hi.u32 	%r51, %r50, 1374389535;
	shr.u32 	%r4, %r51, 7;
	sub.s32 	%r52, %r88, %r49;
	add.s32 	%r5, %r52, 3;
	ld.global.u32 	%r53, [%rd55+-32];
	setp.ne.s32 	%p2, %r53, 1;
	@%p2 bra 	$L__BB1_5;
	add.s32 	%r6, %r91, 1;
	mul.wide.s32 	%rd19, %r91, 8;
	add.s64 	%rd20, %rd2, %rd19;
	add.s32 	%r54, %r5, -10;
	st.local.v2.u32 	[%rd20], {%r54, %r4};
	mov.b32 	%r55, 0;
	st.global.u32 	[%rd54+-16], %r55;
	mov.u32 	%r91, %r6;
$L__BB1_5:
	ld.global.u32 	%r56, [%rd55+-24];
	setp.ne.s32 	%p3, %r56, 1;
	@%p3 bra 	$L__BB1_7;
	add.s32 	%r57, %r5, -9;
	add.s32 	%r8, %r91, 1;
	mul.wide.s32 	%rd21, %r91, 8;
	add.s64 	%rd22, %rd2, %rd21;
	st.local.v2.u32 	[%rd22], {%r57, %r4};
	mov.b32 	%r58, 0;
	st.global.u32 	[%rd54+-12], %r58;
	mov.u32 	%r91, %r8;
$L__BB1_7:
	ld.global.u32 	%r59, [%rd55+-16];
	setp.ne.s32 	%p4, %r59, 1;
	@%p4 bra 	$L__BB1_9;
	add.s32 	%r60, %r5, -8;
	add.s32 	%r10, %r91, 1;
	mul.wide.s32 	%rd23, %r91, 8;
	add.s64 	%rd24, %rd2, %rd23;
	st.local.v2.u32 	[%rd24], {%r60, %r4};
	mov.b32 	%r61, 0;
	st.global.u32 	[%rd54+-8], %r61;
	mov.u32 	%r91, %r10;
$L__BB1_9:
	ld.global.u32 	%r62, [%rd55+-8];
	setp.ne.s32 	%p5, %r62, 1;
	@%p5 bra 	$L__BB1_11;
	add.s32 	%r63, %r5, -7;
	add.s32 	%r12, %r91, 1;
	mul.wide.s32 	%rd25, %r91, 8;
	add.s64 	%rd26, %rd2, %rd25;
	st.local.v2.u32 	[%rd26], {%r63, %r4};
	mov.b32 	%r64, 0;
	st.global.u32 	[%rd54+-4], %r64;
	mov.u32 	%r91, %r12;
$L__BB1_11:
	ld.global.u32 	%r65, [%rd55];
	setp.ne.s32 	%p6, %r65, 1;
	@%p6 bra 	$L__BB1_13;
	add.s32 	%r66, %r5, -6;
	add.s32 	%r14, %r91, 1;
	mul.wide.s32 	%rd27, %r91, 8;
	add.s64 	%rd28, %rd2, %rd27;
	st.local.v2.u32 	[%rd28], {%r66, %r4};
	mov.b32 	%r67, 0;
	st.global.u32 	[%rd54], %r67;
	mov.u32 	%r91, %r14;
$L__BB1_13:
	ld.global.u32 	%r68, [%rd55+8];
	setp.ne.s32 	%p7, %r68, 1;
	@%p7 bra 	$L__BB1_15;
	add.s32 	%r69, %r5, -5;
	add.s32 	%r16, %r91, 1;
	mul.wide.s32 	%rd29, %r91, 8;
	add.s64 	%rd30, %rd2, %rd29;
	st.local.v2.u32 	[%rd30], {%r69, %r4};
	mov.b32 	%r70, 0;
	st.global.u32 	[%rd54+4], %r70;
	mov.u32 	%r91, %r16;
$L__BB1_15:
	ld.global.u32 	%r71, [%rd55+16];
	setp.ne.s32 	%p8, %r71, 1;
	@%p8 bra 	$L__BB1_17;
	add.s32 	%r72, %r5, -4;
	add.s32 	%r18, %r91, 1;
	mul.wide.s32 	%rd31, %r91, 8;
	add.s64 	%rd32, %rd2, %rd31;
	st.local.v2.u32 	[%rd32], {%r72, %r4};
	mov.b32 	%r73, 0;
	st.global.u32 	[%rd54+8], %r73;
	mov.u32 	%r91, %r18;
$L__BB1_17:
	ld.global.u32 	%r74, [%rd55+24];
	setp.ne.s32 	%p9, %r74, 1;
	@%p9 bra 	$L__BB1_19;
	add.s32 	%r75, %r5, -3;
	add.s32 	%r20, %r91, 1;
	mul.wide.s32 	%rd33, %r91, 8;
	add.s64 	%rd34, %rd2, %rd33;
	st.local.v2.u32 	[%rd34], {%r75, %r4};
	mov.b32 	%r76, 0;
	st.global.u32 	[%rd54+12], %r76;
	mov.u32 	%r91, %r20;
$L__BB1_19:
	add.s32 	%r89, %r89, 8;
	add.s32 	%r88, %r88, 8;
	add.s64 	%rd55, %rd55, 64;
	add.s64 	%rd54, %rd54, 32;
	setp.eq.s32 	%p10, %r88, 160007;
	@%p10 bra 	$L__BB1_20;
	bra.uni 	$L__BB1_3;
$L__BB1_20:
	setp.lt.s32 	%p11, %r91, 1;
	@%p11 bra 	$L__BB1_35;
	mov.b32 	%r100, 0;
$L__BB1_22:
	mov.u32 	%r25, %r100;
	add.s32 	%r100, %r25, 1;
	mul.wide.u32 	%rd35, %r25, 8;
	add.s64 	%rd36, %rd2, %rd35;
	ld.local.v2.u32 	{%r29, %r30}, [%rd36];
	mul.wide.s32 	%rd37, %r30, 1600;
	add.s64 	%rd11, %rd1, %rd37;
	mul.wide.s32 	%rd38, %r29, 4;
	add.s64 	%rd12, %rd11, %rd38;
	ld.global.u32 	%r31, [%rd12];
	setp.lt.s32 	%p12, %r30, 1;
	@%p12 bra 	$L__BB1_26;
	add.s32 	%r32, %r30, -1;
	mul.wide.u32 	%rd39, %r32, 1600;
	add.s64 	%rd40, %rd1, %rd39;
	add.s64 	%rd42, %rd40, %rd38;
	add.s32 	%r78, %r31, 1;
	atom.global.min.s32 	%r79, [%rd42], %r78;
	setp.le.s32 	%p13, %r79, %r78;
	@%p13 bra 	$L__BB1_25;
	add.s32 	%r33, %r91, 1;
	mul.wide.s32 	%rd43, %r91, 8;
	add.s64 	%rd44, %rd2, %rd43;
	st.local.v2.u32 	[%rd44], {%r29, %r32};
	mov.u32 	%r91, %r33;
$L__BB1_25:
	setp.gt.u32 	%p14, %r30, 398;
	@%p14 bra 	$L__BB1_28;
$L__BB1_26:
	add.s32 	%r80, %r31, 1;
	atom.global.min.s32 	%r81, [%rd12+1600], %r80;
	setp.le.s32 	%p15, %r81, %r80;
	@%p15 bra 	$L__BB1_28;
	add.s32 	%r82, %r30, 1;
	add.s32 	%r36, %r91, 1;
	mul.wide.s32 	%rd45, %r91, 8;
	add.s64 	%rd46, %rd2, %rd45;
	st.local.v2.u32 	[%rd46], {%r29, %r82};
	mov.u32 	%r91, %r36;
$L__BB1_28:
	setp.lt.s32 	%p16, %r29, 1;
	@%p16 bra 	$L__BB1_32;
	add.s32 	%r38, %r29, -1;
	mul.wide.u32 	%rd47, %r38, 4;
	add.s64 	%rd48, %rd11, %rd47;
	add.s32 	%r83, %r31, 1;
	atom.global.min.s32 	%r84, [%rd48], %r83;
	setp.le.s32 	%p17, %r84, %r83;
	@%p17 bra 	$L__BB1_31;
	add.s32 	%r39, %r91, 1;
	mul.wide.s32 	%rd49, %r91, 8;
	add.s64 	%rd50, %rd2, %rd49;
	st.local.v2.u32 	[%rd50], {%r38, %r30};
	mov.u32 	%r91, %r39;
$L__BB1_31:
	setp.gt.u32 	%p18, %r29, 398;
	@%p18 bra 	$L__BB1_34;
$L__BB1_32:
	add.s32 	%r85, %r31, 1;
	atom.global.min.s32 	%r86, [%rd12+4], %r85;
	setp.le.s32 	%p19, %r86, %r85;
	@%p19 bra 	$L__BB1_34;
	add.s32 	%r87, %r29, 1;
	add.s32 	%r42, %r91, 1;
	mul.wide.s32 	%rd51, %r91, 8;
	add.s64 	%rd52, %rd2, %rd51;
	st.local.v2.u32 	[%rd52], {%r87, %r30};
	mov.u32 	%r91, %r42;
$L__BB1_34:
	setp.lt.s32 	%p20, %r100, %r91;
	@%p20 bra 	$L__BB1_22;
$L__BB1_35:
	ret;

}


// ===== COMPILED SASS (sm_100) =====

	.target	sm_100

	.elftype	@"ET_EXEC"


//--------------------- .note.nv.tkinfo           --------------------------
	.section	.note.nv.tkinfo,"",@"SHT_NOTE"
	.sectionflags	@"SHF_NOTE_NV_TKINFO"
	.tkinfo
        /*0018*/ 	.word	0x00000002
        /*0030*/ 	.string	""
        /*0030*/ 	.string	"ptxas"
        /*0030*/ 	.string	"Cuda compilation tools, release 13.0, V13.0.88"
        /*0030*/ 	.string	"Build cuda_13.0.r13.0/compiler.36424714_0"
        /*0030*/ 	.string	"-arch sm_100 -m 64 "



//--------------------- .note.nv.cuinfo           --------------------------
	.section	.note.nv.cuinfo,"",@"SHT_NOTE"
	.sectionflags	@"SHF_NOTE_NV_CUINFO"
        /*0018*/ 	.short	0x0002
        /*001a*/ 	.short	0x0064
        /*001c*/ 	.short	0x0082
	.zero		2


//--------------------- .nv.info                  --------------------------
	.section	.nv.info,"",@"SHT_CUDA_INFO"
	.align	4


	//----- nvinfo : EIATTR_REGCOUNT
	.align		4
        /*0000*/ 	.byte	0x04, 0x2f
        /*0002*/ 	.short	(.L_1 - .L_0)
	.align		4
.L_0:
        /*0004*/ 	.word	index@(_Z22computeDistanceToStoreP10ZoningPlanP11DistanceMap)
        /*0008*/ 	.word	0x00000016


	//----- nvinfo : EIATTR_FRAME_SIZE
	.align		4
.L_1:
        /*000c*/ 	.byte	0x04, 0x11
        /*000e*/ 	.short	(.L_3 - .L_2)
	.align		4
.L_2:
        /*0010*/ 	.word	index@(_Z22computeDistanceToStoreP10ZoningPlanP11DistanceMap)
        /*0014*/ 	.word	0x00001f40


	//----- nvinfo : EIATTR_REGCOUNT
	.align		4
.L_3:
        /*0018*/ 	.byte	0x04, 0x2f
        /*001a*/ 	.short	(.L_5 - .L_4)
	.align		4
.L_4:
        /*001c*/ 	.word	index@(_Z36computeDistanceToStoreBySingleThreadP10ZoningPlanP11DistanceMap)
        /*0020*/ 	.word	0x0000001e


	//----- nvinfo : EIATTR_FRAME_SIZE
	.align		4
.L_5:
        /*0024*/ 	.byte	0x04, 0x11
        /*0026*/ 	.short	(.L_7 - .L_6)
	.align		4
.L_6:
        /*0028*/ 	.word	index@(_Z36computeDistanceToStoreBySingleThreadP10ZoningPlanP11DistanceMap)
        /*002c*/ 	.word	0x00001f40


	//----- nvinfo : EIATTR_MIN_STACK_SIZE
	.align		4
.L_7:
        /*0030*/ 	.byte	0x04, 0x12
        /*0032*/ 	.short	(.L_9 - .L_8)
	.align		4
.L_8:
        /*0034*/ 	.word	index@(_Z36computeDistanceToStoreBySingleThreadP10ZoningPlanP11DistanceMap)
        /*0038*/ 	.word	0x00001f40


	//----- nvinfo : EIATTR_MIN_STACK_SIZE
	.align		4
.L_9:
        /*003c*/ 	.byte	0x04, 0x12
        /*003e*/ 	.short	(.L_11 - .L_10)
	.align		4
.L_10:
        /*0040*/ 	.word	index@(_Z22computeDistanceToStoreP10ZoningPlanP11DistanceMap)
        /*0044*/ 	.word	0x00001f40
.L_11:


//--------------------- .nv.compat                --------------------------
	.section	.nv.compat,"",@"SHT_CUDA_COMPAT_INFO"
	.align	4
        /*0000*/ 	.byte	0x02, 0x09, 0x00, 0x00, 0x02, 0x02, 0x01, 0x00, 0x02, 0x05, 0x05, 0x00, 0x03, 0x07, 0x01, 0x01
        /*0010*/ 	.byte	0x02, 0x03, 0x00, 0x00, 0x02, 0x06, 0x01, 0x00, 0x04, 0x0b, 0x08, 0x00, 0x09, 0x00, 0x00, 0x00
        /*0020*/ 	.byte	0x00, 0x00, 0x00, 0x00


//--------------------- .nv.info._Z36computeDistanceToStoreBySingleThreadP10ZoningPlanP11DistanceMap --------------------------
	.section	.nv.info._Z36computeDistanceToStoreBySingleThreadP10ZoningPlanP11DistanceMap,"",@"SHT_CUDA_INFO"
	.sectionflags	@""
	.align	4


	//----- nvinfo : EIATTR_CUDA_API_VERSION
	.align		4
        /*0000*/ 	.byte	0x04, 0x37
        /*0002*/ 	.short	(.L_13 - .L_12)
.L_12:
        /*0004*/ 	.word	0x00000082


	//----- nvinfo : EIATTR_KPARAM_INFO
	.align		4
.L_13:
        /*0008*/ 	.byte	0x04, 0x17
        /*000a*/ 	.short	(.L_15 - .L_14)
.L_14:
        /*000c*/ 	.word	0x00000000
        /*0010*/ 	.short	0x0001
        /*0012*/ 	.short	0x0008
        /*0014*/ 	.byte	0x00, 0xf5, 0x21, 0x00


	//----- nvinfo : EIATTR_KPARAM_INFO
	.align		4
.L_15:
        /*0018*/ 	.byte	0x04, 0x17
        /*001a*/ 	.short	(.L_17 - .L_16)
.L_16:
        /*001c*/ 	.word	0x00000000
        /*0020*/ 	.short	0x0000
        /*0022*/ 	.short	0x0000
        /*0024*/ 	.byte	0x00, 0xf5, 0x21, 0x00


	//----- nvinfo : EIATTR_SPARSE_MMA_MASK
	.align		4
.L_17:
        /*0028*/ 	.byte	0x03, 0x50
        /*002a*/ 	.short	0x0000


	//----- nvinfo : EIATTR_MAXREG_COUNT
	.align		4
        /*002c*/ 	.byte	0x03, 0x1b
        /*002e*/ 	.short	0x00ff


	//----- nvinfo : EIATTR_MERCURY_ISA_VERSION
	.align		4
        /*0030*/ 	.byte	0x03, 0x5f
        /*0032*/ 	.short	0x0101


	//----- nvinfo : EIATTR_VRC_CTA_INIT_COUNT
	.align		4
        /*0034*/ 	.byte	0x02, 0x4a
	.zero		1
	.zero		1


	//----- nvinfo : EIATTR_EXIT_INSTR_OFFSETS
	.align		4
        /*0038*/ 	.byte	0x04, 0x1c
        /*003a*/ 	.short	(.L_19 - .L_18)


	//   ....[0]....
.L_18:
        /*003c*/ 	.word	0x00002a40


	//   ....[1]....
        /*0040*/ 	.word	0x00002e60


	//----- nvinfo : EIATTR_CRS_STACK_SIZE
	.align		4
.L_19:
        /*0044*/ 	.byte	0x04, 0x1e
        /*0046*/ 	.short	(.L_21 - .L_20)
.L_20:
        /*0048*/ 	.word	0x00000000


	//----- nvinfo : EIATTR_CBANK_PARAM_SIZE
	.align		4
.L_21:
        /*004c*/ 	.byte	0x03, 0x19
        /*004e*/ 	.short	0x0010


	//----- nvinfo : EIATTR_PARAM_CBANK
	.align		4
        /*0050*/ 	.byte	0x04, 0x0a
        /*0052*/ 	.short	(.L_23 - .L_22)
	.align		4
.L_22:
        /*0054*/ 	.word	index@(.nv.constant0._Z36computeDistanceToStoreBySingleThreadP10ZoningPlanP11DistanceMap)
        /*0058*/ 	.short	0x0380
        /*005a*/ 	.short	0x0010


	//----- nvinfo : EIATTR_SW_WAR
	.align		4
.L_23:
        /*005c*/ 	.byte	0x04, 0x36
        /*005e*/ 	.short	(.L_25 - .L_24)
.L_24:
        /*0060*/ 	.word	0x00000008
.L_25:


//--------------------- .nv.info._Z22computeDistanceToStoreP10ZoningPlanP11DistanceMap --------------------------
	.section	.nv.info._Z22computeDistanceToStoreP10ZoningPlanP11DistanceMap,"",@"SHT_CUDA_INFO"
	.sectionflags	@""
	.align	4


	//----- nvinfo : EIATTR_CUDA_API_VERSION
	.align		4
        /*0000*/ 	.byte	0x04, 0x37
        /*0002*/ 	.short	(.L_27 - .L_26)
.L_26:
        /*0004*/ 	.word	0x00000082


	//----- nvinfo : EIATTR_KPARAM_INFO
	.align		4
.L_27:
        /*0008*/ 	.byte	0x04, 0x17
        /*000a*/ 	.short	(.L_29 - .L_28)
.L_28:
        /*000c*/ 	.word	0x00000000
        /*0010*/ 	.short	0x0001
        /*0012*/ 	.short	0x0008
        /*0014*/ 	.byte	0x00, 0xf5, 0x21, 0x00


	//----- nvinfo : EIATTR_KPARAM_INFO
	.align		4
.L_29:
        /*0018*/ 	.byte	0x04, 0x17
        /*001a*/ 	.short	(.L_31 - .L_30)
.L_30:
        /*001c*/ 	.word	0x00000000
        /*0020*/ 	.short	0x0000
        /*0022*/ 	.short	0x0000
        /*0024*/ 	.byte	0x00, 0xf5, 0x21, 0x00


	//----- nvinfo : EIATTR_SPARSE_MMA_MASK
	.align		4
.L_31:
        /*0028*/ 	.byte	0x03, 0x50
        /*002a*/ 	.short	0x0000


	//----- nvinfo : EIATTR_MAXREG_COUNT
	.align		4
        /*002c*/ 	.byte	0x03, 0x1b
        /*002e*/ 	.short	0x00ff


	//----- nvinfo : EIATTR_MERCURY_ISA_VERSION
	.align		4
        /*0030*/ 	.byte	0x03, 0x5f
        /*0032*/ 	.short	0x0101


	//----- nvinfo : EIATTR_VRC_CTA_INIT_COUNT
	.align		4
        /*0034*/ 	.byte	0x02, 0x4a
	.zero		1
	.zero		1


	//----- nvinfo : EIATTR_EXIT_INSTR_OFFSETS
	.align		4
        /*0038*/ 	.byte	0x04, 0x1c
        /*003a*/ 	.short	(.L_33 - .L_32)


	//   ....[0]....
.L_32:
        /*003c*/ 	.word	0x00002470


	//   ....[1]....
        /*0040*/ 	.word	0x00002890


	//----- nvinfo : EIATTR_CRS_STACK_SIZE
	.align		4
.L_33:
        /*0044*/ 	.byte	0x04, 0x1e
        /*0046*/ 	.short	(.L_35 - .L_34)
.L_34:
        /*0048*/ 	.word	0x00000000


	//----- nvinfo : EIATTR_CBANK_PARAM_SIZE
	.align		4
.L_35:
        /*004c*/ 	.byte	0x03, 0x19
        /*004e*/ 	.short	0x0010


	//----- nvinfo : EIATTR_PARAM_CBANK
	.align		4
        /*0050*/ 	.byte	0x04, 0x0a
        /*0052*/ 	.short	(.L_37 - .L_36)
	.align		4
.L_36:
        /*0054*/ 	.word	index@(.nv.constant0._Z22computeDistanceToStoreP10ZoningPlanP11DistanceMap)
        /*0058*/ 	.short	0x0380
        /*005a*/ 	.short	0x0010


	//----- nvinfo : EIATTR_SW_WAR
	.align		4
.L_37:
        /*005c*/ 	.byte	0x04, 0x36
        /*005e*/ 	.short	(.L_39 - .L_38)
.L_38:
        /*0060*/ 	.word	0x00000008
.L_39:


//--------------------- .nv.callgraph             --------------------------
	.section	.nv.callgraph,"",@"SHT_CUDA_CALLGRAPH"
	.align	4
	.sectionentsize	8
	.align		4
        /*0000*/ 	.word	0x00000000
	.align		4
        /*0004*/ 	.word	0xffffffff
	.align		4
        /*0008*/ 	.word	0x00000000
	.align		4
        /*000c*/ 	.word	0xfffffffe
	.align		4
        /*0010*/ 	.word	0x00000000
	.align		4
        /*0014*/ 	.word	0xfffffffd
	.align		4
        /*0018*/ 	.word	0x00000000
	.align		4
        /*001c*/ 	.word	0xfffffffc


//--------------------- .text._Z36computeDistanceToStoreBySingleThreadP10ZoningPlanP11DistanceMap --------------------------
	.section	.text._Z36computeDistanceToStoreBySingleThreadP10ZoningPlanP11DistanceMap,"ax",@progbits
	.align	128
        .global         _Z36computeDistanceToStoreBySingleThreadP10ZoningPlanP11DistanceMap
        .type           _Z36computeDistanceToStoreBySingleThreadP10ZoningPlanP11DistanceMap,@function
        .size           _Z36computeDistanceToStoreBySingleThreadP10ZoningPlanP11DistanceMap,(.L_x_22 - _Z36computeDistanceToStoreBySingleThreadP10ZoningPlanP11DistanceMap)
        .other          _Z36computeDistanceToStoreBySingleThreadP10ZoningPlanP11DistanceMap,@"STO_CUDA_ENTRY STV_DEFAULT"
_Z36computeDistanceToStoreBySingleThreadP10ZoningPlanP11DistanceMap:
.text._Z36computeDistanceToStoreBySingleThreadP10ZoningPlanP11DistanceMap:
[----:B------:R-:W0:Y:S08]  /*0000*/  LDC R1, c[0x0][0x37c] ;  /* 0x0000df00ff017b82 */ /* 0x000e300000000800 */
[----:B------:R-:W1:Y:S01]  /*0010*/  LDC.64 R6, c[0x0][0x380] ;  /* 0x0000e000ff067b82 */ /* 0x000e620000000a00 */
[----:B------:R-:W1:Y:S01]  /*0020*/  LDCU.64 UR12, c[0x0][0x358] ;  /* 0x00006b00ff0c77ac */ /* 0x000e620008000a00 */
[----:B0-----:R-:W-:Y:S01]  /*0030*/  VIADD R1, R1, 0xffffe0c0 ;  /* 0xffffe0c001017836 */ /* 0x001fe20000000000 */
[----:B------:R-:W0:Y:S04]  /*0040*/  LDCU.128 UR8, c[0x0][0x380] ;  /* 0x00007000ff0877ac */ /* 0x000e280008000c00 */
[----:B------:R-:W-:Y:S04]  /*0050*/  STL.128 [R1], RZ ;  /* 0x000000ff01007387 */ /* 0x000fe80000100c00 */
[----:B------:R-:W-:Y:S04]  /*0060*/  STL.128 [R1+0x10], RZ ;  /* 0x000010ff01007387 */ /* 0x000fe80000100c00 */
        /* <DEDUP_REMOVED lines=400> */
[----:B-1----:R-:W2:Y:S01]  /*1970*/  LDG.E R0, desc[UR12][R6.64] ;  /* 0x0000000c06007981 */ /* 0x002ea2000c1e1900 */
[----:B0-----:R-:W-:-:S02]  /*1980*/  UIADD3 UR4, UP1, UPT, UR10, 0x10, URZ ;  /* 0x000000100a047890 */ /* 0x001fc4000ff3e0ff */
[----:B------:R-:W-:Y:S02]  /*1990*/  UIADD3 UR6, UP0, UPT, UR8, 0x20, URZ ;  /* 0x0000002008067890 */ /* 0x000fe4000ff1e0ff */
[----:B------:R-:W-:Y:S02]  /*19a0*/  UIADD3.X UR5, UPT, UPT, URZ, UR11, URZ, UP1, !UPT ;  /* 0x0000000bff057290 */ /* 0x000fe40008ffe4ff */
[----:B------:R-:W-:Y:S01]  /*19b0*/  UIADD3.X UR7, UPT, UPT, URZ, UR9, URZ, UP0, !UPT ;  /* 0x00000009ff077290 */ /* 0x000fe200087fe4ff */
[----:B------:R-:W-:Y:S01]  /*19c0*/  IMAD.U32 R2, RZ, RZ, UR4 ;  /* 0x00000004ff027e24 */ /* 0x000fe2000f8e00ff */
[----:B------:R-:W-:Y:S02]  /*19d0*/  MOV R4, UR6 ;  /* 0x0000000600047c02 */ /* 0x000fe40008000f00 */
[----:B------:R-:W-:Y:S02]  /*19e0*/  IMAD.U32 R3, RZ, RZ, UR5 ;  /* 0x00000005ff037e24 */ /* 0x000fe4000f8e00ff */
[----:B------:R-:W-:Y:S01]  /*19f0*/  IMAD.U32 R5, RZ, RZ, UR7 ;  /* 0x00000007ff057e24 */ /* 0x000fe2000f8e00ff */
[----:B--2---:R-:W-:-:S13]  /*1a00*/  ISETP.NE.AND P5, PT, R0, 0x1, PT ;  /* 0x000000010000780c */ /* 0x004fda0003fa5270 */
[----:B------:R-:W-:Y:S04]  /*1a10*/  @!P5 STG.E desc[UR12][R2.64+-0x10], RZ ;  /* 0xfffff0ff0200d986 */ /* 0x000fe8000c10190c */
[----:B------:R-:W2:Y:S02]  /*1a20*/  LDG.E R0, desc[UR12][R4.64+-0x18] ;  /* 0xffffe80c04007981 */ /* 0x000ea4000c1e1900 */
        /* <DEDUP_REMOVED lines=17> */
[----:B------:R0:W2:Y:S01]  /*1b40*/  LDG.E R10, desc[UR12][R4.64+0x18] ;  /* 0x0000180c040a7981 */ /* 0x0000a2000c1e1900 */
[----:B------:R-:W-:Y:S02]  /*1b50*/  HFMA2 R0, -RZ, RZ, 0, 0 ;  /* 0x00000000ff007431 */ /* 0x000fe400000001ff */
[----:B------:R-:W-:Y:S02]  /*1b60*/  IMAD.MOV.U32 R9, RZ, RZ, RZ ;  /* 0x000000ffff097224 */ /* 0x000fe400078e00ff */
[----:B------:R-:W-:Y:S01]  /*1b70*/  HFMA2 R7, -RZ, RZ, 0, 0 ;  /* 0x00000000ff077431 */ /* 0x000fe200000001ff */
[----:B------:R-:W-:Y:S01]  /*1b80*/  @!P5 STL.64 [R1], RZ ;  /* 0x000000ff0100d387 */ /* 0x000fe20000100a00 */
[----:B------:R-:W-:-:S02]  /*1b90*/  @!P3 IMAD.MOV.U32 R8, RZ, RZ, 0x3 ;  /* 0x00000003ff08b424 */ /* 0x000fc400078e00ff */
[----:B------:R-:W-:Y:S02]  /*1ba0*/  HFMA2 R17, -RZ, RZ, 0, 0 ;  /* 0x00000000ff117431 */ /* 0x000fe400000001ff */
[----:B------:R-:W-:Y:S01]  /*1bb0*/  @!P5 IMAD.MOV.U32 R0, RZ, RZ, 0x1 ;  /* 0x00000001ff00d424 */ /* 0x000fe200078e00ff */
[----:B------:R-:W-:Y:S01]  /*1bc0*/  STL.128 [R1+0x1920], RZ ;  /* 0x001920ff01007387 */ /* 0x000fe20000100c00 */
[----:B------:R-:W-:Y:S01]  /*1bd0*/  UIADD3 UR6, UP0, UPT, UR6, 0x40, URZ ;  /* 0x0000004006067890 */ /* 0x000fe2000ff1e0ff */
[----:B0-----:R-:W-:Y:S01]  /*1be0*/  MOV R5, RZ ;  /* 0x000000ff00057202 */ /* 0x001fe20000000f00 */
[C---:B------:R-:W-:Y:S01]  /*1bf0*/  @!P6 VIADD R6, R0.reuse, 0x1 ;  /* 0x000000010006e836 */ /* 0x040fe20000000000 */
[-C--:B------:R-:W-:Y:S01]  /*1c00*/  @!P6 LEA R12, R0, R1.reuse, 0x3 ;  /* 0x00000001000ce211 */ /* 0x080fe200078e18ff */
[----:B------:R-:W-:Y:S01]  /*1c10*/  STL.128 [R1+0x1930], RZ ;  /* 0x001930ff01007387 */ /* 0x000fe20000100c00 */
[----:B------:R-:W-:Y:S01]  /*1c20*/  UIADD3 UR4, UP1, UPT, UR4, 0x20, URZ ;  /* 0x0000002004047890 */ /* 0x000fe2000ff3e0ff */
[----:B------:R-:W-:Y:S01]  /*1c30*/  @!P6 IMAD.MOV.U32 R0, RZ, RZ, R6 ;  /* 0x000000ffff00e224 */ /* 0x000fe200078e0006 */
[----:B------:R-:W-:Y:S01]  /*1c40*/  UIADD3.X UR7, UPT, UPT, URZ, UR7, URZ, UP0, !UPT ;  /* 0x00000007ff077290 */ /* 0x000fe200087fe4ff */
[----:B------:R-:W-:Y:S01]  /*1c50*/  STL.128 [R1+0x1940], RZ ;  /* 0x001940ff01007387 */ /* 0x000fe20000100c00 */
[----:B------:R-:W-:Y:S01]  /*1c60*/  IMAD.MOV.U32 R13, RZ, RZ, RZ ;  /* 0x000000ffff0d7224 */ /* 0x000fe200078e00ff */
[----:B------:R-:W-:Y:S01]  /*1c70*/  UIADD3.X UR5, UPT, UPT, URZ, UR5, URZ, UP1, !UPT ;  /* 0x00000005ff057290 */ /* 0x000fe20008ffe4ff */
[C---:B------:R-:W-:Y:S01]  /*1c80*/  @!P4 VIADD R6, R0.reuse, 0x1 ;  /* 0x000000010006c836 */ /* 0x040fe20000000000 */
[----:B------:R-:W-:Y:S01]  /*1c90*/  @!P4 LEA R14, R0, R1, 0x3 ;  /* 0x00000001000ec211 */ /* 0x000fe200078e18ff */
[----:B------:R-:W-:Y:S01]  /*1ca0*/  STL.128 [R1+0x1950], RZ ;  /* 0x001950ff01007387 */ /* 0x000fe20000100c00 */
[----:B------:R-:W-:-:S02]  /*1cb0*/  @!P1 IMAD.MOV.U32 R16, RZ, RZ, 0x5 ;  /* 0x00000005ff109424 */ /* 0x000fc400078e00ff */
[----:B------:R-:W-:Y:S01]  /*1cc0*/  @!P4 IMAD.MOV.U32 R0, RZ, RZ, R6 ;  /* 0x000000ffff00c224 */ /* 0x000fe200078e0006 */
[----:B------:R-:W-:Y:S01]  /*1cd0*/  STL.128 [R1+0x1960], RZ ;  /* 0x001960ff01007387 */ /* 0x000fe20000100c00 */
[----:B------:R-:W-:Y:S02]  /*1ce0*/  IMAD.MOV.U32 R19, RZ, RZ, RZ ;  /* 0x000000ffff137224 */ /* 0x000fe400078e00ff */
[C---:B------:R-:W-:Y:S01]  /*1cf0*/  @!P3 VIADD R6, R0.reuse, 0x1 ;  /* 0x000000010006b836 */ /* 0x040fe20000000000 */
[----:B------:R-:W-:Y:S01]  /*1d00*/  @!P3 LEA R15, R0, R1, 0x3 ;  /* 0x00000001000fb211 */ /* 0x000fe200078e18ff */
[----:B------:R-:W-:Y:S01]  /*1d10*/  STL.128 [R1+0x1970], RZ ;  /* 0x001970ff01007387 */ /* 0x000fe20000100c00 */
[----:B------:R-:W-:Y:S02]  /*1d20*/  @!P0 IMAD.MOV.U32 R18, RZ, RZ, 0x6 ;  /* 0x00000006ff128424 */ /* 0x000fe400078e00ff */
[----:B------:R-:W-:Y:S01]  /*1d30*/  @!P3 IMAD.MOV.U32 R0, RZ, RZ, R6 ;  /* 0x000000ffff00b224 */ /* 0x000fe200078e0006 */
[----:B------:R-:W-:Y:S01]  /*1d40*/  STL.128 [R1+0x1980], RZ ;  /* 0x001980ff01007387 */ /* 0x000fe20000100c00 */
[----:B------:R-:W-:Y:S01]  /*1d50*/  @!P4 MOV R6, 0x2 ;  /* 0x000000020006c802 */ /* 0x000fe20000000f00 */
[----:B------:R-:W-:-:S02]  /*1d60*/  IMAD.MOV.U32 R21, RZ, RZ, RZ ;  /* 0x000000ffff157224 */ /* 0x000fc400078e00ff */
[C---:B------:R-:W-:Y:S01]  /*1d70*/  @!P2 VIADD R4, R0.reuse, 0x1 ;  /* 0x000000010004a836 */ /* 0x040fe20000000000 */
[----:B------:R-:W-:Y:S01]  /*1d80*/  @!P2 LEA R22, R0, R1, 0x3 ;  /* 0x000000010016a211 */ /* 0x000fe200078e18ff */
[----:B------:R-:W-:Y:S02]  /*1d90*/  STL.128 [R1+0x1990], RZ ;  /* 0x001990ff01007387 */ /* 0x000fe40000100c00 */
[----:B------:R-:W-:Y:S02]  /*1da0*/  @!P2 IMAD.MOV.U32 R0, RZ, RZ, R4 ;  /* 0x000000ffff00a224 */ /* 0x000fe400078e0004 */
[----:B------:R-:W-:Y:S02]  /*1db0*/  STL.128 [R1+0x19a0], RZ ;  /* 0x0019a0ff01007387 */ /* 0x000fe40000100c00 */
[C---:B------:R-:W-:Y:S02]  /*1dc0*/  @!P1 VIADD R4, R0.reuse, 0x1 ;  /* 0x0000000100049836 */ /* 0x040fe40000000000 */
[----:B------:R-:W-:Y:S01]  /*1dd0*/  @!P1 IMAD R23, R0, 0x8, R1 ;  /* 0x0000000800179824 */ /* 0x000fe200078e0201 */
[----:B------:R-:W-:Y:S01]  /*1de0*/  STL.128 [R1+0x19b0], RZ ;  /* 0x0019b0ff01007387 */ /* 0x000fe20000100c00 */
[----:B------:R-:W-:-:S02]  /*1df0*/  @!P1 IMAD.MOV.U32 R0, RZ, RZ, R4 ;  /* 0x000000ffff009224 */ /* 0x000fc400078e0004 */
[----:B------:R-:W-:Y:S01]  /*1e00*/  @!P6 IMAD.MOV.U32 R4, RZ, RZ, 0x1 ;  /* 0x00000001ff04e424 */ /* 0x000fe200078e00ff */
[----:B------:R-:W-:Y:S02]  /*1e10*/  STL.128 [R1+0x19c0], RZ ;  /* 0x0019c0ff01007387 */ /* 0x000fe40000100c00 */
[----:B------:R-:W-:Y:S02]  /*1e20*/  @!P0 LEA R11, R0, R1, 0x3 ;  /* 0x00000001000b8211 */ /* 0x000fe400078e18ff */
        /* <DEDUP_REMOVED lines=60> */
[----:B------:R-:W-:Y:S01]  /*21f0*/  STL.128 [R1+0x1d90], RZ ;  /* 0x001d90ff01007387 */ /* 0x000fe20000100c00 */
[----:B--2---:R-:W-:Y:S01]  /*2200*/  ISETP.NE.AND P5, PT, R10, 0x1, PT ;  /* 0x000000010a00780c */ /* 0x004fe20003fa5270 */
[----:B------:R-:W-:-:S02]  /*2210*/  @!P0 VIADD R10, R0, 0x1 ;  /* 0x00000001000a8836 */ /* 0x000fc40000000000 */
[----:B------:R-:W-:Y:S02]  /*2220*/  STL.128 [R1+0x1da0], RZ ;  /* 0x001da0ff01007387 */ /* 0x000fe40000100c00 */
[----:B------:R-:W-:Y:S02]  /*2230*/  @!P0 IMAD.MOV.U32 R0, RZ, RZ, R10 ;  /* 0x000000ffff008224 */ /* 0x000fe400078e000a */
[----:B------:R-:W-:Y:S04]  /*2240*/  STL.128 [R1+0x1db0], RZ ;  /* 0x001db0ff01007387 */ /* 0x000fe80000100c00 */
[----:B------:R-:W-:Y:S02]  /*2250*/  STL.128 [R1+0x1dc0], RZ ;  /* 0x001dc0ff01007387 */ /* 0x000fe40000100c00 */
[----:B------:R-:W-:-:S02]  /*2260*/  @!P5 IMAD.MOV.U32 R20, RZ, RZ, 0x7 ;  /* 0x00000007ff14d424 */ /* 0x000fc400078e00ff */
        /* <DEDUP_REMOVED lines=23> */
[----:B------:R0:W-:Y:S04]  /*23e0*/  @!P6 STL.64 [R12], R4 ;  /* 0x000000040c00e387 */ /* 0x0001e80000100a00 */
[----:B------:R1:W-:Y:S04]  /*23f0*/  @!P4 STL.64 [R14], R6 ;  /* 0x000000060e00c387 */ /* 0x0003e80000100a00 */
[----:B------:R2:W-:Y:S01]  /*2400*/  @!P3 STL.64 [R15], R8 ;  /* 0x000000080f00b387 */ /* 0x0005e20000100a00 */
[----:B0-----:R-:W-:Y:S01]  /*2410*/  @!P2 MOV R12, 0x4 ;  /* 0x00000004000ca802 */ /* 0x001fe20000000f00 */
[C---:B------:R-:W-:Y:S01]  /*2420*/  @!P5 VIADD R4, R0.reuse, 0x1 ;  /* 0x000000010004d836 */ /* 0x040fe20000000000 */
[----:B------:R-:W-:Y:S01]  /*2430*/  @!P5 LEA R5, R0, R1, 0x3 ;  /* 0x000000010005d211 */ /* 0x000fe200078e18ff */
[----:B------:R0:W-:Y:S01]  /*2440*/  @!P5 STG.E desc[UR12][R2.64+0xc], RZ ;  /* 0x00000cff0200d986 */ /* 0x0001e2000c10190c */
[----:B-1----:R-:W-:-:S02]  /*2450*/  IMAD.MOV.U32 R14, RZ, RZ, 0x8 ;  /* 0x00000008ff0e7424 */ /* 0x002fc400078e00ff */
[----:B------:R-:W-:Y:S01]  /*2460*/  @!P5 MOV R0, R4 ;  /* 0x000000040000d202 */ /* 0x000fe20000000f00 */
[----:B------:R-:W-:Y:S01]  /*2470*/  @!P2 STL.64 [R22], R12 ;  /* 0x0000000c1600a387 */ /* 0x000fe20000100a00 */
[----:B--2---:R-:W-:Y:S02]  /*2480*/  IMAD.MOV.U32 R15, RZ, RZ, 0xf ;  /* 0x0000000fff0f7424 */ /* 0x004fe400078e00ff */
[----:B------:R-:W-:Y:S01]  /*2490*/  IMAD.U32 R4, RZ, RZ, UR4 ;  /* 0x00000004ff047e24 */ /* 0x000fe2000f8e00ff */
[----:B------:R-:W-:Y:S01]  /*24a0*/  @!P1 STL.64 [R23], R16 ;  /* 0x0000001017009387 */ /* 0x000fe20000100a00 */
[----:B0-----:R-:W-:Y:S01]  /*24b0*/  MOV R2, UR6 ;  /* 0x0000000600027c02 */ /* 0x001fe20008000f00 */
[----:B------:R-:W-:Y:S02]  /*24c0*/  IMAD.U32 R3, RZ, RZ, UR7 ;  /* 0x00000007ff037e24 */ /* 0x000fe4000f8e00ff */
[----:B------:R-:W-:Y:S04]  /*24d0*/  @!P0 STL.64 [R11], R18 ;  /* 0x000000120b008387 */ /* 0x000fe80000100a00 */
[----:B------:R0:W-:Y:S02]  /*24e0*/  @!P5 STL.64 [R5], R20 ;  /* 0x000000140500d387 */ /* 0x0001e40000100a00 */
[----:B0-----:R-:W-:-:S07]  /*24f0*/  MOV R5, UR5 ;  /* 0x0000000500057c02 */ /* 0x001fce0008000f00 */
.L_x_0:
[----:B-1----:R-:W2:Y:S02]  /*2500*/  LDG.E R6, desc[UR12][R2.64+-0x20] ;  /* 0xffffe00c02067981 */ /* 0x002ea4000c1e1900 */
        /* <DEDUP_REMOVED lines=17> */
[----:B------:R-:W2:Y:S01]  /*2620*/  LDG.E R6, desc[UR12][R2.64+0x10] ;  /* 0x0000100c02067981 */ /* 0x000ea2000c1e1900 */
[----:B------:R-:W-:Y:S01]  /*2630*/  @!P5 IMAD R23, R0, 0x8, R1 ;  /* 0x000000080017d824 */ /* 0x000fe200078e0201 */
[----:B--2---:R-:W-:-:S13]  /*2640*/  ISETP.NE.AND P4, PT, R6, 0x1, PT ;  /* 0x000000010600780c */ /* 0x004fda0003f85270 */
[----:B------:R-:W-:Y:S04]  /*2650*/  @!P4 STG.E desc[UR12][R4.64+0x8], RZ ;  /* 0x000008ff0400c986 */ /* 0x000fe8000c10190c */
[----:B------:R0:W2:Y:S01]  /*2660*/  LDG.E R7, desc[UR12][R2.64+0x18] ;  /* 0x0000180c02077981 */ /* 0x0000a2000c1e1900 */
[----:B------:R-:W-:Y:S02]  /*2670*/  @!P5 VIADD R6, R0, 0x1 ;  /* 0x000000010006d836 */ /* 0x000fe40000000000 */
[----:B------:R-:W-:-:S03]  /*2680*/  VIADD R8, R15, 0xfffffff9 ;  /* 0xfffffff90f087836 */ /* 0x000fc60000000000 */
[----:B------:R-:W-:Y:S01]  /*2690*/  @!P5 MOV R0, R6 ;  /* 0x000000060000d202 */ /* 0x000fe20000000f00 */
[----:B------:R-:W-:-:S04]  /*26a0*/  IMAD.HI.U32 R8, R8, 0x51eb851f, RZ ;  /* 0x51eb851f08087827 */ /* 0x000fc800078e00ff */
[C---:B------:R-:W-:Y:S01]  /*26b0*/  @!P6 VIADD R6, R0.reuse, 0x1 ;  /* 0x000000010006e836 */ /* 0x040fe20000000000 */
[----:B------:R-:W-:Y:S01]  /*26c0*/  SHF.R.U32.HI R19, RZ, 0x7, R8 ;  /* 0x00000007ff137819 */ /* 0x000fe20000011608 */
[----:B------:R-:W-:-:S03]  /*26d0*/  @!P6 IMAD R17, R0, 0x8, R1 ;  /* 0x000000080011e824 */ /* 0x000fc600078e0201 */
[----:B------:R-:W-:Y:S01]  /*26e0*/  @!P6 MOV R0, R6 ;  /* 0x000000060000e202 */ /* 0x000fe20000000f00 */
[--C-:B------:R-:W-:Y:S01]  /*26f0*/  IMAD.MOV.U32 R11, RZ, RZ, R19.reuse ;  /* 0x000000ffff0b7224 */ /* 0x100fe200078e0013 */
[-C--:B------:R-:W-:Y:S01]  /*2700*/  MOV R13, R19.reuse ;  /* 0x00000013000d7202 */ /* 0x080fe20000000f00 */
[----:B------:R-:W-:Y:S01]  /*2710*/  IMAD.MOV.U32 R25, RZ, RZ, R19 ;  /* 0x000000ffff197224 */ /* 0x000fe200078e0013 */
[----:B------:R-:W-:Y:S01]  /*2720*/  MOV R27, R19 ;  /* 0x00000013001b7202 */ /* 0x000fe20000000f00 */
[C---:B------:R-:W-:Y:S02]  /*2730*/  @!P0 VIADD R6, R0.reuse, 0x1 ;  /* 0x0000000100068836 */ /* 0x040fe40000000000 */
[----:B------:R-:W-:-:S03]  /*2740*/  @!P0 IMAD R21, R0, 0x8, R1 ;  /* 0x0000000800158824 */ /* 0x000fc600078e0201 */
[----:B------:R-:W-:Y:S01]  /*2750*/  @!P0 MOV R0, R6 ;  /* 0x0000000600008202 */ /* 0x000fe20000000f00 */
[C---:B------:R-:W-:Y:S01]  /*2760*/  IMAD.HI.U32 R6, R14.reuse, 0x51eb851f, RZ ;  /* 0x51eb851f0e067827 */ /* 0x040fe200078e00ff */
[----:B------:R-:W-:Y:S02]  /*2770*/  IADD3 R14, PT, PT, R14, 0x8, RZ ;  /* 0x000000080e0e7810 */ /* 0x000fe40007ffe0ff */
[C---:B------:R-:W-:Y:S01]  /*2780*/  @!P1 LEA R22, R0.reuse, R1, 0x3 ;  /* 0x0000000100169211 */ /* 0x040fe200078e18ff */
[----:B------:R-:W-:Y:S01]  /*2790*/  @!P1 VIADD R9, R0, 0x1 ;  /* 0x0000000100099836 */ /* 0x000fe20000000000 */
[----:B------:R-:W-:-:S03]  /*27a0*/  SHF.R.U32.HI R6, RZ, 0x7, R6 ;  /* 0x00000007ff067819 */ /* 0x000fc60000011606 */
[----:B------:R-:W-:Y:S02]  /*27b0*/  @!P1 IMAD.MOV.U32 R0, RZ, RZ, R9 ;  /* 0x000000ffff009224 */ /* 0x000fe400078e0009 */
[----:B------:R-:W-:Y:S02]  /*27c0*/  IMAD R6, R6, -0x190, R15 ;  /* 0xfffffe7006067824 */ /* 0x000fe400078e020f */
[C---:B------:R-:W-:Y:S01]  /*27d0*/  @!P2 IMAD R16, R0.reuse, 0x8, R1 ;  /* 0x000000080010a824 */ /* 0x040fe200078e0201 */
[----:B------:R-:W-:Y:S01]  /*27e0*/  @!P2 IADD3 R9, PT, PT, R0, 0x1, RZ ;  /* 0x000000010009a810 */ /* 0x000fe20007ffe0ff */
[C---:B------:R-:W-:Y:S01]  /*27f0*/  @!P5 VIADD R18, R6.reuse, 0xfffffff9 ;  /* 0xfffffff90612d836 */ /* 0x040fe20000000000 */
[C---:B------:R-:W-:Y:S01]  /*2800*/  @!P1 IADD3 R12, PT, PT, R6.reuse, -0x4, RZ ;  /* 0xfffffffc060c9810 */ /* 0x040fe20007ffe0ff */
[C---:B------:R-:W-:Y:S01]  /*2810*/  @!P0 VIADD R10, R6.reuse, 0xfffffffb ;  /* 0xfffffffb060a8836 */ /* 0x040fe20000000000 */
[----:B------:R-:W-:Y:S01]  /*2820*/  @!P2 MOV R0, R9 ;  /* 0x000000090000a202 */ /* 0x000fe20000000f00 */
[----:B------:R-:W-:Y:S01]  /*2830*/  IMAD.MOV.U32 R9, RZ, RZ, R19 ;  /* 0x000000ffff097224 */ /* 0x000fe200078e0013 */
[----:B------:R1:W-:Y:S01]  /*2840*/  @!P5 STL.64 [R23], R18 ;  /* 0x000000121700d387 */ /* 0x0003e20000100a00 */
[C---:B------:R-:W-:Y:S01]  /*2850*/  @!P2 IADD3 R26, PT, PT, R6.reuse, -0x3, RZ ;  /* 0xfffffffd061aa810 */ /* 0x040fe20007ffe0ff */
[----:B------:R-:W-:Y:S01]  /*2860*/  @!P3 VIADD R24, R6, 0xfffffffe ;  /* 0xfffffffe0618b836 */ /* 0x000fe20000000000 */
[C---:B------:R-:W-:Y:S01]  /*2870*/  @!P3 IADD3 R8, PT, PT, R0.reuse, 0x1, RZ ;  /* 0x000000010008b810 */ /* 0x040fe20007ffe0ff */
[----:B------:R-:W-:-:S02]  /*2880*/  @!P3 IMAD R20, R0, 0x8, R1 ;  /* 0x000000080014b824 */ /* 0x000fc400078e0201 */
[----:B------:R-:W-:Y:S01]  /*2890*/  VIADD R15, R15, 0x8 ;  /* 0x000000080f0f7836 */ /* 0x000fe20000000000 */
[----:B------:R-:W-:Y:S02]  /*28a0*/  @!P3 MOV R0, R8 ;  /* 0x000000080000b202 */ /* 0x000fe40000000f00 */
[----:B------:R-:W-:Y:S02]  /*28b0*/  @!P6 IADD3 R8, PT, PT, R6, -0x6, RZ ;  /* 0xfffffffa0608e810 */ /* 0x000fe40007ffe0ff */
[----:B-1----:R-:W-:-:S03]  /*28c0*/  @!P4 LEA R23, R0, R1, 0x3 ;  /* 0x000000010017c211 */ /* 0x002fc600078e18ff */
[----:B------:R1:W-:Y:S01]  /*28d0*/  @!P6 STL.64 [R17], R8 ;  /* 0x000000081100e387 */ /* 0x0003e20000100a00 */
[----:B------:R-:W-:-:S03]  /*28e0*/  @!P4 IADD3 R18, PT, PT, R6, -0x1, RZ ;  /* 0xffffffff0612c810 */ /* 0x000fc60007ffe0ff */
[----:B------:R-:W-:Y:S01]  /*28f0*/  @!P0 STL.64 [R21], R10 ;  /* 0x0000000a15008387 */ /* 0x000fe20000100a00 */
[----:B0-----:R-:W-:-:S03]  /*2900*/  IADD3 R2, P0, PT, R2, 0x40, RZ ;  /* 0x0000004002027810 */ /* 0x001fc60007f1e0ff */
[----:B------:R-:W-:Y:S02]  /*2910*/  @!P1 STL.64 [R22], R12 ;  /* 0x0000000c16009387 */ /* 0x000fe40000100a00 */
[----:B------:R-:W-:Y:S02]  /*2920*/  IMAD.X R3, RZ, RZ, R3, P0 ;  /* 0x000000ffff037224 */ /* 0x000fe400000e0603 */
[----:B------:R-:W-:Y:S01]  /*2930*/  @!P2 STL.64 [R16], R26 ;  /* 0x0000001a1000a387 */ /* 0x000fe20000100a00 */
[----:B------:R-:W-:-:S03]  /*2940*/  ISETP.NE.AND P2, PT, R15, 0x27107, PT ;  /* 0x000271070f00780c */ /* 0x000fc60003f45270 */
[----:B------:R-:W-:Y:S04]  /*2950*/  @!P3 STL.64 [R20], R24 ;  /* 0x000000181400b387 */ /* 0x000fe80000100a00 */
[----:B------:R-:W-:Y:S01]  /*2960*/  @!P4 STL.64 [R23], R18 ;  /* 0x000000121700c387 */ /* 0x000fe20000100a00 */
[----:B--2---:R-:W-:Y:S01]  /*2970*/  ISETP.NE.AND P5, PT, R7, 0x1, PT ;  /* 0x000000010700780c */ /* 0x004fe20003fa5270 */
[----:B------:R-:W-:-:S04]  /*2980*/  @!P4 VIADD R7, R0, 0x1 ;  /* 0x000000010007c836 */ /* 0x000fc80000000000 */
[----:B------:R-:W-:Y:S02]  /*2990*/  @!P4 IMAD.MOV.U32 R0, RZ, RZ, R7 ;  /* 0x000000ffff00c224 */ /* 0x000fe400078e0007 */
[----:B------:R-:W-:-:S06]  /*29a0*/  IMAD.MOV.U32 R7, RZ, RZ, R19 ;  /* 0x000000ffff077224 */ /* 0x000fcc00078e0013 */
[C---:B-1----:R-:W-:Y:S01]  /*29b0*/  @!P5 LEA R9, R0.reuse, R1, 0x3 ;  /* 0x000000010009d211 */ /* 0x042fe200078e18ff */
[----:B------:R0:W-:Y:S01]  /*29c0*/  @!P5 STG.E desc[UR12][R4.64+0xc], RZ ;  /* 0x00000cff0400d986 */ /* 0x0001e2000c10190c */
[----:B------:R-:W-:-:S03]  /*29d0*/  @!P5 IADD3 R8, PT, PT, R0, 0x1, RZ ;  /* 0x000000010008d810 */ /* 0x000fc60007ffe0ff */
[----:B------:R1:W-:Y:S02]  /*29e0*/  @!P5 STL.64 [R9], R6 ;  /* 0x000000060900d387 */ /* 0x0003e40000100a00 */
[----:B------:R-:W-:Y:S01]  /*29f0*/  @!P5 IMAD.MOV.U32 R0, RZ, RZ, R8 ;  /* 0x000000ffff00d224 */ /* 0x000fe200078e0008 */
[----:B0-----:R-:W-:-:S04]  /*2a00*/  IADD3 R4, P1, PT, R4, 0x20, RZ ;  /* 0x0000002004047810 */ /* 0x001fc80007f3e0ff */
[----:B------:R-:W-:Y:S01]  /*2a10*/  IADD3.X R5, PT, PT, RZ, R5, RZ, P1, !PT ;  /* 0x00000005ff057210 */ /* 0x000fe20000ffe4ff */
[----:B------:R-:W-:Y:S08]  /*2a20*/  @P2 BRA `(.L_x_0) ;  /* 0xfffffff800b42947 */ /* 0x000ff0000383ffff */
[----:B------:R-:W-:-:S13]  /*2a30*/  ISETP.GE.AND P0, PT, R0, 0x1, PT ;  /* 0x000000010000780c */ /* 0x000fda0003f06270 */
[----:B------:R-:W-:Y:S05]  /*2a40*/  @!P0 EXIT ;  /* 0x000000000000894d */ /* 0x000fea0003800000 */
[----:B------:R-:W0:Y:S01]  /*2a50*/  LDC.64 R2, c[0x0][0x388] ;  /* 0x0000e200ff027b82 */ /* 0x000e220000000a00 */
[----:B------:R-:W-:-:S07]  /*2a60*/  IMAD.MOV.U32 R10, RZ, RZ, RZ ;  /* 0x000000ffff0a7224 */ /* 0x000fce00078e00ff */
.L_x_9:
[----:B---3--:R-:W-:-:S06]  /*2a70*/  LEA R4, R10, R1, 0x3 ;  /* 0x000000010a047211 */ /* 0x008fcc00078e18ff */
[----:B0-----:R-:W0:Y:S02]  /*2a80*/  LDL.64 R4, [R4] ;  /* 0x0000000004047983 */ /* 0x001e240000100a00 */
[----:B01----:R-:W-:-:S04]  /*2a90*/  IMAD.WIDE R8, R5, 0x640, R2 ;  /* 0x0000064005087825 */ /* 0x003fc800078e0202 */
[----:B------:R-:W-:-:S05]  /*2aa0*/  IMAD.WIDE R6, R4, 0x4, R8 ;  /* 0x0000000404067825 */ /* 0x000fca00078e0208 */
[----:B------:R0:W5:Y:S01]  /*2ab0*/  LDG.E R14, desc[UR12][R6.64] ;  /* 0x0000000c060e7981 */ /* 0x000162000c1e1900 */
[----:B------:R-:W-:Y:S01]  /*2ac0*/  ISETP.GE.AND P0, PT, R5, 0x1, PT ;  /* 0x000000010500780c */ /* 0x000fe20003f06270 */
[----:B------:R-:W-:Y:S05]  /*2ad0*/  YIELD ;  /* 0x0000000000007946 */ /* 0x000fea0003800000 */
[----:B------:R-:W-:Y:S04]  /*2ae0*/  BSSY.RECONVERGENT B1, `(.L_x_1) ;  /* 0x000001c000017945 */ /* 0x000fe80003800200 */
[----:B------:R-:W-:Y:S01]  /*2af0*/  BSSY.RELIABLE B0, `(.L_x_2) ;  /* 0x0000011000007945 */ /* 0x000fe20003800100 */
[----:B------:R-:W-:-:S03]  /*2b00*/  VIADD R10, R10, 0x1 ;  /* 0x000000010a0a7836 */ /* 0x000fc60000000000 */
[----:B0-2---:R-:W-:Y:S05]  /*2b10*/  @!P0 BRA `(.L_x_3) ;  /* 0x0000000000388947 */ /* 0x005fea0003800000 */
[----:B------:R-:W-:Y:S01]  /*2b20*/  IADD3 R19, PT, PT, R5, -0x1, RZ ;  /* 0xffffffff05137810 */ /* 0x000fe20007ffe0ff */
[----:B-----5:R-:W-:-:S04]  /*2b30*/  VIADD R11, R14, 0x1 ;  /* 0x000000010e0b7836 */ /* 0x020fc80000000000 */
[----:B------:R-:W-:-:S04]  /*2b40*/  IMAD.WIDE.U32 R12, R19, 0x640, R2 ;  /* 0x00000640130c7825 */ /* 0x000fc800078e0002 */
[----:B------:R-:W-:-:S06]  /*2b50*/  IMAD.WIDE R12, R4, 0x4, R12 ;  /* 0x00000004040c7825 */ /* 0x000fcc00078e020c */
[----:B------:R-:W2:Y:S01]  /*2b60*/  ATOMG.E.MIN.S32.STRONG.GPU PT, R12, desc[UR12][R12.64], R11 ;  /* 0x8000000b0c0c79a8 */ /* 0x000ea200089ef30c */
[----:B------:R-:W-:Y:S02]  /*2b70*/  MOV R18, R4 ;  /* 0x0000000400127202 */ /* 0x000fe40000000f00 */
[----:B------:R-:W-:-:S13]  /*2b80*/  ISETP.GT.U32.AND P1, PT, R5, 0x18e, PT ;  /* 0x0000018e0500780c */ /* 0x000fda0003f24070 */
[----:B------:R-:W-:Y:S05]  /*2b90*/  @P1 BREAK.RELIABLE B0 ;  /* 0x0000000000001942 */ /* 0x000fea0003800100 */
[----:B--2---:R-:W-:-:S13]  /*2ba0*/  ISETP.GT.AND P0, PT, R12, R11, PT ;  /* 0x0000000b0c00720c */ /* 0x004fda0003f04270 */
[C---:B------:R-:W-:Y:S01]  /*2bb0*/  @P0 IMAD R16, R0.reuse, 0x8, R1 ;  /* 0x0000000800100824 */ /* 0x040fe200078e0201 */
[----:B------:R-:W-:-:S04]  /*2bc0*/  @P0 IADD3 R15, PT, PT, R0, 0x1, RZ ;  /* 0x00000001000f0810 */ /* 0x000fc80007ffe0ff */
[----:B------:R0:W-:Y:S01]  /*2bd0*/  @P0 STL.64 [R16], R18 ;  /* 0x0000001210000387 */ /* 0x0001e20000100a00 */
[----:B------:R-:W-:Y:S01]  /*2be0*/  @P0 IMAD.MOV.U32 R0, RZ, RZ, R15 ;  /* 0x000000ffff000224 */ /* 0x000fe200078e000f */
[----:B------:R-:W-:Y:S06]  /*2bf0*/  @P1 BRA `(.L_x_4) ;  /* 0x0000000000281947 */ /* 0x000fec0003800000 */
.L_x_3:
[----:B------:R-:W-:Y:S05]  /*2c00*/  BSYNC.RELIABLE B0 ;  /* 0x0000000000007941 */ /* 0x000fea0003800100 */
.L_x_2:
[----:B-----5:R-:W-:-:S05]  /*2c10*/  IADD3 R11, PT, PT, R14, 0x1, RZ ;  /* 0x000000010e0b7810 */ /* 0x020fca0007ffe0ff */
[----:B------:R-:W2:Y:S01]  /*2c20*/  ATOMG.E.MIN.S32.STRONG.GPU PT, R12, desc[UR12][R6.64+0x640], R11 ;  /* 0x8006400b060c79a8 */ /* 0x000ea200089ef30c */
[----:B------:R-:W-:Y:S01]  /*2c30*/  IMAD.MOV.U32 R14, RZ, RZ, R4 ;  /* 0x000000ffff0e7224 */ /* 0x000fe200078e0004 */
[----:B--2---:R-:W-:-:S13]  /*2c40*/  ISETP.GT.AND P0, PT, R12, R11, PT ;  /* 0x0000000b0c00720c */ /* 0x004fda0003f04270 */
[C---:B------:R-:W-:Y:S01]  /*2c50*/  @P0 LEA R13, R0.reuse, R1, 0x3 ;  /* 0x00000001000d0211 */ /* 0x040fe200078e18ff */
[----:B------:R-:W-:Y:S01]  /*2c60*/  @P0 VIADD R15, R5, 0x1 ;  /* 0x00000001050f0836 */ /* 0x000fe20000000000 */
[----:B------:R-:W-:-:S04]  /*2c70*/  @P0 IADD3 R12, PT, PT, R0, 0x1, RZ ;  /* 0x00000001000c0810 */ /* 0x000fc80007ffe0ff */
[----:B------:R1:W-:Y:S01]  /*2c80*/  @P0 STL.64 [R13], R14 ;  /* 0x0000000e0d000387 */ /* 0x0003e20000100a00 */
[----:B------:R-:W-:-:S07]  /*2c90*/  @P0 IMAD.MOV.U32 R0, RZ, RZ, R12 ;  /* 0x000000ffff000224 */ /* 0x000fce00078e000c */
.L_x_4:
[----:B------:R-:W-:Y:S05]  /*2ca0*/  BSYNC.RECONVERGENT B1 ;  /* 0x0000000000017941 */ /* 0x000fea0003800200 */
.L_x_1:
[----:B------:R-:W-:Y:S01]  /*2cb0*/  ISETP.GE.AND P0, PT, R4, 0x1, PT ;  /* 0x000000010400780c */ /* 0x000fe20003f06270 */
[----:B------:R-:W-:Y:S04]  /*2cc0*/  BSSY.RECONVERGENT B1, `(.L_x_5) ;  /* 0x0000017000017945 */ /* 0x000fe80003800200 */
[----:B------:R-:W-:Y:S08]  /*2cd0*/  BSSY.RELIABLE B2, `(.L_x_6) ;  /* 0x000000e000027945 */ /* 0x000ff00003800100 */
[----:B------:R-:W-:Y:S05]  /*2ce0*/  @!P0 BRA `(.L_x_7) ;  /* 0x0000000000308947 */ /* 0x000fea0003800000 */
[----:B------:R-:W-:-:S05]  /*2cf0*/  IADD3 R12, PT, PT, R4, -0x1, RZ ;  /* 0xffffffff040c7810 */ /* 0x000fca0007ffe0ff */
[----:B------:R-:W-:-:S06]  /*2d00*/  IMAD.WIDE.U32 R8, R12, 0x4, R8 ;  /* 0x000000040c087825 */ /* 0x000fcc00078e0008 */
[----:B------:R-:W2:Y:S01]  /*2d10*/  ATOMG.E.MIN.S32.STRONG.GPU PT, R8, desc[UR12][R8.64], R11 ;  /* 0x8000000b080879a8 */ /* 0x000ea200089ef30c */
[----:B-1----:R-:W-:Y:S01]  /*2d20*/  IMAD.MOV.U32 R13, RZ, RZ, R5 ;  /* 0x000000ffff0d7224 */ /* 0x002fe200078e0005 */
[----:B------:R-:W-:-:S13]  /*2d30*/  ISETP.GT.U32.AND P1, PT, R4, 0x18e, PT ;  /* 0x0000018e0400780c */ /* 0x000fda0003f24070 */
[----:B------:R-:W-:Y:S05]  /*2d40*/  @P1 BREAK.RELIABLE B2 ;  /* 0x0000000000021942 */ /* 0x000fea0003800100 */
[----:B--2---:R-:W-:-:S13]  /*2d50*/  ISETP.GT.AND P0, PT, R8, R11, PT ;  /* 0x0000000b0800720c */ /* 0x004fda0003f04270 */
[C---:B------:R-:W-:Y:S01]  /*2d60*/  @P0 LEA R15, R0.reuse, R1, 0x3 ;  /* 0x00000001000f0211 */ /* 0x040fe200078e18ff */
[----:B------:R-:W-:-:S04]  /*2d70*/  @P0 VIADD R14, R0, 0x1 ;  /* 0x00000001000e0836 */ /* 0x000fc80000000000 */
[----:B------:R2:W-:Y:S01]  /*2d80*/  @P0 STL.64 [R15], R12 ;  /* 0x0000000c0f000387 */ /* 0x0005e20000100a00 */
[----:B------:R-:W-:Y:S01]  /*2d90*/  @P0 MOV R0, R14 ;  /* 0x0000000e00000202 */ /* 0x000fe20000000f00 */
[----:B------:R-:W-:Y:S06]  /*2da0*/  @P1 BRA `(.L_x_8) ;  /* 0x0000000000201947 */ /* 0x000fec0003800000 */
.L_x_7:
[----:B------:R-:W-:Y:S05]  /*2db0*/  BSYNC.RELIABLE B2 ;  /* 0x0000000000027941 */ /* 0x000fea0003800100 */
.L_x_6:
[----:B------:R-:W3:Y:S02]  /*2dc0*/  ATOMG.E.MIN.S32.STRONG.GPU PT, R6, desc[UR12][R6.64+0x4], R11 ;  /* 0x8000040b060679a8 */ /* 0x000ee400089ef30c */
[----:B---3--:R-:W-:-:S13]  /*2dd0*/  ISETP.GT.AND P0, PT, R6, R11, PT ;  /* 0x0000000b0600720c */ /* 0x008fda0003f04270 */
[----:B------:R-:W-:Y:S01]  /*2de0*/  @P0 VIADD R4, R4, 0x1 ;  /* 0x0000000104040836 */ /* 0x000fe20000000000 */
[C---:B------:R-:W-:Y:S01]  /*2df0*/  @P0 LEA R9, R0.reuse, R1, 0x3 ;  /* 0x0000000100090211 */ /* 0x040fe200078e18ff */
[----:B------:R-:W-:-:S04]  /*2e00*/  @P0 VIADD R8, R0, 0x1 ;  /* 0x0000000100080836 */ /* 0x000fc80000000000 */
[----:B------:R3:W-:Y:S01]  /*2e10*/  @P0 STL.64 [R9], R4 ;  /* 0x0000000409000387 */ /* 0x0007e20000100a00 */
[----:B------:R-:W-:-:S07]  /*2e20*/  @P0 MOV R0, R8 ;  /* 0x0000000800000202 */ /* 0x000fce0000000f00 */
.L_x_8:
[----:B------:R-:W-:Y:S05]  /*2e30*/  BSYNC.RECONVERGENT B1 ;  /* 0x0000000000017941 */ /* 0x000fea0003800200 */
.L_x_5:
[----:B------:R-:W-:-:S13]  /*2e40*/  ISETP.GE.AND P0, PT, R10, R0, PT ;  /* 0x000000000a00720c */ /* 0x000fda0003f06270 */
[----:B------:R-:W-:Y:S05]  /*2e50*/  @!P0 BRA `(.L_x_9) ;  /* 0xfffffffc00048947 */ /* 0x000fea000383ffff */
[----:B------:R-:W-:Y:S05]  /*2e60*/  EXIT ;  /* 0x000000000000794d */ /* 0x000fea0003800000 */
.L_x_10:
[----:B------:R-:W-:-:S00]  /*2e70*/  BRA `(.L_x_10) ;  /* 0xfffffffc00fc7947 */ /* 0x000fc0000383ffff */
[----:B------:R-:W-:-:S00]  /*2e80*/  NOP ;  /* 0x0000000000007918 */ /* 0x000fc00000000000 */
[----:B------:R-:W-:-:S00]  /*2e90*/  NOP ;  /* 0x0000000000007918 */ /* 0x000fc00000000000 */
[----:B------:R-:W-:-:S00]  /*2ea0*/  NOP ;  /* 0x0000000000007918 */ /* 0x000fc00000000000 */
[----:B------:R-:W-:-:S00]  /*2eb0*/  NOP ;  /* 0x0000000000007918 */ /* 0x000fc00000000000 */
[----:B------:R-:W-:-:S00]  /*2ec0*/  NOP ;  /* 0x0000000000007918 */ /* 0x000fc00000000000 */
[----:B------:R-:W-:-:S00]  /*2ed0*/  NOP ;  /* 0x0000000000007918 */ /* 0x000fc00000000000 */
[----:B------:R-:W-:-:S00]  /*2ee0*/  NOP ;  /* 0x0000000000007918 */ /* 0x000fc00000000000 */
[----:B------:R-:W-:-:S00]  /*2ef0*/  NOP ;  /* 0x0000000000007918 */ /* 0x000fc00000000000 */
.L_x_22:


//--------------------- .text._Z22computeDistanceToStoreP10ZoningPlanP11DistanceMap --------------------------
	.section	.text._Z22computeDistanceToStoreP10ZoningPlanP11DistanceMap,"ax",@progbits
	.align	128
        .global         _Z22computeDistanceToStoreP10ZoningPlanP11DistanceMap
        .type           _Z22computeDistanceToStoreP10ZoningPlanP11DistanceMap,@function
        .size           _Z22computeDistanceToStoreP10ZoningPlanP11DistanceMap,(.L_x_23 - _Z22computeDistanceToStoreP10ZoningPlanP11DistanceMap)
        .other          _Z22computeDistanceToStoreP10ZoningPlanP11DistanceMap,@"STO_CUDA_ENTRY STV_DEFAULT"
_Z22computeDistanceToStoreP10ZoningPlanP11DistanceMap:
.text._Z22computeDistanceToStoreP10ZoningPlanP11DistanceMap:
[----:B------:R-:W0:Y:S01]  /*0000*/  LDC R1, c[0x0][0x37c] ;  /* 0x0000df00ff017b82 */ /* 0x000e220000000800 */
[----:B------:R-:W1:Y:S07]  /*0010*/  S2R R12, SR_TID.X ;  /* 0x00000000000c7919 */ /* 0x000e6e0000002100 */
[----:B------:R-:W1:Y:S01]  /*0020*/  S2UR UR4, SR_CTAID.X ;  /* 0x00000000000479c3 */ /* 0x000e620000002500 */
[----:B0-----:R-:W-:-:S05]  /*0030*/  IADD3 R1, PT, PT, R1, -0x1f40, RZ ;  /* 0xffffe0c001017810 */ /* 0x001fca0007ffe0ff */
[----:B------:R-:W-:Y:S02]  /*0040*/  STL.128 [R1], RZ ;  /* 0x000000ff01007387 */ /* 0x000fe40000100c00 */
[----:B------:R-:W1:Y:S02]  /*0050*/  LDC R3, c[0x0][0x360] ;  /* 0x0000d800ff037b82 */ /* 0x000e640000000800 */
[----:B------:R-:W-:Y:S04]  /*0060*/  STL.128 [R1+0x10], RZ ;  /* 0x000010ff01007387 */ /* 0x000fe80000100c00 */
[----:B------:R-:W-:Y:S02]  /*0070*/  STL.128 [R1+0x20], RZ ;  /* 0x000020ff01007387 */ /* 0x000fe40000100c00 */
[----:B------:R-:W0:Y:S02]  /*0080*/  LDC.64 R10, c[0x0][0x380] ;  /* 0x0000e000ff0a7b82 */ /* 0x000e240000000a00 */
[----:B------:R-:W-:Y:S04]  /*0090*/  STL.128 [R1+0x30], RZ ;  /* 0x000030ff01007387 */ /* 0x000fe80000100c00 */
[----:B------:R-:W-:Y:S04]  /*00a0*/  STL.128 [R1+0x40], RZ ;  /* 0x000040ff01007387 */ /* 0x000fe80000100c00 */
[----:B------:R-:W-:Y:S04]  /*00b0*/  STL.128 [R1+0x50], RZ ;  /* 0x000050ff01007387 */ /* 0x000fe80000100c00 */
[----:B------:R-:W-:Y:S01]  /*00c0*/  STL.128 [R1+0x60], RZ ;  /* 0x000060ff01007387 */ /* 0x000fe20000100c00 */
[----:B-1----:R-:W-:Y:S01]  /*00d0*/  IMAD R12, R3, UR4, R12 ;  /* 0x00000004030c7c24 */ /* 0x002fe2000f8e020c */
[----:B------:R-:W1:Y:S02]  /*00e0*/  LDCU.64 UR4, c[0x0][0x358] ;  /* 0x00006b00ff0477ac */ /* 0x000e640008000a00 */
[----:B------:R-:W-:Y:S01]  /*00f0*/  STL.128 [R1+0x70], RZ ;  /* 0x000070ff01007387 */ /* 0x000fe20000100c00 */
[----:B------:R-:W-:-:S03]  /*0100*/  IMAD.SHL.U32 R12, R12, 0x80, RZ ;  /* 0x000000800c0c7824 */ /* 0x000fc600078e00ff */
[----:B------:R-:W-:Y:S01]  /*0110*/  STL.128 [R1+0x80], RZ ;  /* 0x000080ff01007387 */ /* 0x000fe20000100c00 */
[----:B------:R-:W-:-:S03]  /*0120*/  IMAD.HI R5, R12, 0x51eb851f, RZ ;  /* 0x51eb851f0c057827 */ /* 0x000fc600078e02ff */
[----:B------:R-:W-:Y:S02]  /*0130*/  STL.128 [R1+0x90], RZ ;  /* 0x000090ff01007387 */ /* 0x000fe40000100c00 */
[----:B------:R-:W-:Y:S02]  /*0140*/  SHF.R.U32.HI R0, RZ, 0x1f, R5 ;  /* 0x0000001fff007819 */ /* 0x000fe40000011605 */
[----:B------:R-:W-:Y:S02]  /*0150*/  STL.128 [R1+0xa0], RZ ;  /* 0x0000a0ff01007387 */ /* 0x000fe40000100c00 */
[----:B------:R-:W-:Y:S02]  /*0160*/  LEA.HI.SX32 R5, R5, R0, 0x19 ;  /* 0x0000000005057211 */ /* 0x000fe400078fcaff */
[----:B------:R-:W-:Y:S03]  /*0170*/  STL.128 [R1+0xb0], RZ ;  /* 0x0000b0ff01007387 */ /* 0x000fe60000100c00 */
[C---:B0-----:R-:W-:Y:S01]  /*0180*/  IMAD.WIDE R2, R5.reuse, 0xc80, R10 ;  /* 0x00000c8005027825 */ /* 0x041fe200078e020a */
[----:B------:R-:W-:Y:S03]  /*0190*/  STL.128 [R1+0xc0], RZ ;  /* 0x0000c0ff01007387 */ /* 0x000fe60000100c00 */
[----:B------:R-:W-:Y:S01]  /*01a0*/  IMAD R4, R5, -0x190, R12 ;  /* 0xfffffe7005047824 */ /* 0x000fe200078e020c */
[----:B------:R-:W-:Y:S03]  /*01b0*/  STL.128 [R1+0xd0], RZ ;  /* 0x0000d0ff01007387 */ /* 0x000fe60000100c00 */
[----:B------:R-:W-:Y:S01]  /*01c0*/  IMAD.WIDE R6, R4, 0x8, R2 ;  /* 0x0000000804067825 */ /* 0x000fe200078e0202 */
        /* <DEDUP_REMOVED lines=389> */
[----:B------:R-:W-:-:S05]  /*1a20*/  IADD3 R2, PT, PT, R12, 0x1, RZ ;  /* 0x000000010c027810 */ /* 0x000fca0007ffe0ff */
[----:B------:R-:W-:-:S05]  /*1a30*/  IMAD.HI R3, R2, 0x51eb851f, RZ ;  /* 0x51eb851f02037827 */ /* 0x000fca00078e02ff */
[----:B------:R-:W-:-:S04]  /*1a40*/  SHF.R.U32.HI R0, RZ, 0x1f, R3 ;  /* 0x0000001fff007819 */ /* 0x000fc80000011603 */
[----:B------:R-:W-:-:S05]  /*1a50*/  LEA.HI.SX32 R3, R3, R0, 0x19 ;  /* 0x0000000003037211 */ /* 0x000fca00078fcaff */
[----:B------:R-:W-:-:S04]  /*1a60*/  IMAD.WIDE R10, R3, 0xc80, R10 ;  /* 0x00000c80030a7825 */ /* 0x000fc800078e020a */
[----:B------:R-:W-:-:S04]  /*1a70*/  IMAD R2, R3, -0x190, R2 ;  /* 0xfffffe7003027824 */ /* 0x000fc800078e0202 */
[----:B------:R-:W-:Y:S01]  /*1a80*/  IMAD.WIDE R10, R2, 0x8, R10 ;  /* 0x00000008020a7825 */ /* 0x000fe200078e020a */
[----:B--2---:R-:W-:-:S13]  /*1a90*/  ISETP.NE.AND P0, PT, R6, 0x1, PT ;  /* 0x000000010600780c */ /* 0x004fda0003f05270 */
[----:B------:R-:W0:Y:S02]  /*1aa0*/  @!P0 LDC.64 R8, c[0x0][0x388] ;  /* 0x0000e200ff088b82 */ /* 0x000e240000000a00 */
[----:B0-----:R-:W-:-:S04]  /*1ab0*/  @!P0 IMAD.WIDE R8, R5, 0x640, R8 ;  /* 0x0000064005088825 */ /* 0x001fc800078e0208 */
[----:B------:R-:W-:Y:S01]  /*1ac0*/  @!P0 IMAD.WIDE R14, R4, 0x4, R8 ;  /* 0x00000004040e8825 */ /* 0x000fe200078e0208 */
[----:B------:R-:W-:-:S03]  /*1ad0*/  MOV R7, R1 ;  /* 0x0000000100077202 */ /* 0x000fc60000000f00 */
[----:B------:R-:W-:Y:S01]  /*1ae0*/  IMAD.MOV.U32 R0, RZ, RZ, RZ ;  /* 0x000000ffff007224 */ /* 0x000fe200078e00ff */
[----:B------:R-:W-:Y:S01]  /*1af0*/  @!P0 STG.E desc[UR4][R14.64], RZ ;  /* 0x000000ff0e008986 */ /* 0x000fe2000c101904 */
[----:B------:R-:W0:Y:S03]  /*1b00*/  LDC.64 R8, c[0x0][0x380] ;  /* 0x0000e000ff087b82 */ /* 0x000e260000000a00 */
[----:B------:R-:W2:Y:S01]  /*1b10*/  LDG.E R10, desc[UR4][R10.64] ;  /* 0x000000040a0a7981 */ /* 0x000ea2000c1e1900 */
[----:B------:R-:W-:Y:S01]  /*1b20*/  @!P0 IMAD.MOV.U32 R0, RZ, RZ, 0x1 ;  /* 0x00000001ff008424 */ /* 0x000fe200078e00ff */
[----:B------:R-:W-:Y:S02]  /*1b30*/  UMOV UR6, 0x3 ;  /* 0x0000000300067882 */ /* 0x000fe40000000000 */
[----:B------:R1:W-:Y:S04]  /*1b40*/  @!P0 STL.64 [R1], R4 ;  /* 0x0000000401008387 */ /* 0x0003e80000100a00 */
[----:B------:R3:W-:Y:S04]  /*1b50*/  STL.128 [R1+0x1920], RZ ;  /* 0x001920ff01007387 */ /* 0x0007e80000100c00 */
        /* <DEDUP_REMOVED lines=71> */
[----:B------:R3:W-:Y:S01]  /*1fd0*/  STL.128 [R1+0x1da0], RZ ;  /* 0x001da0ff01007387 */ /* 0x0007e20000100c00 */
[----:B--2---:R-:W-:-:S03]  /*1fe0*/  ISETP.NE.AND P1, PT, R10, 0x1, PT ;  /* 0x000000010a00780c */ /* 0x004fc60003f25270 */
[----:B------:R3:W-:Y:S04]  /*1ff0*/  STL.128 [R1+0x1db0], RZ ;  /* 0x001db0ff01007387 */ /* 0x0007e80000100c00 */
[----:B------:R3:W-:Y:S04]  /*2000*/  STL.128 [R1+0x1dc0], RZ ;  /* 0x001dc0ff01007387 */ /* 0x0007e80000100c00 */
[----:B------:R3:W-:Y:S02]  /*2010*/  STL.128 [R1+0x1dd0], RZ ;  /* 0x001dd0ff01007387 */ /* 0x0007e40000100c00 */
[----:B------:R-:W2:Y:S01]  /*2020*/  @!P1 LDC.64 R10, c[0x0][0x388] ;  /* 0x0000e200ff0a9b82 */ /* 0x000ea20000000a00 */
[C---:B-1----:R-:W-:Y:S01]  /*2030*/  @!P1 LEA R5, R0.reuse, R7, 0x3 ;  /* 0x0000000700059211 */ /* 0x042fe200078e18ff */
[----:B------:R3:W-:Y:S01]  /*2040*/  STL.128 [R1+0x1de0], RZ ;  /* 0x001de0ff01007387 */ /* 0x0007e20000100c00 */
[----:B------:R-:W-:-:S03]  /*2050*/  @!P1 VIADD R4, R0, 0x1 ;  /* 0x0000000100049836 */ /* 0x000fc60000000000 */
[----:B------:R3:W-:Y:S02]  /*2060*/  STL.128 [R1+0x1df0], RZ ;  /* 0x001df0ff01007387 */ /* 0x0007e40000100c00 */
[----:B------:R-:W-:Y:S01]  /*2070*/  @!P1 MOV R0, R4 ;  /* 0x0000000400009202 */ /* 0x000fe20000000f00 */
[----:B------:R-:W-:Y:S01]  /*2080*/  VIADD R4, R12, 0x2 ;  /* 0x000000020c047836 */ /* 0x000fe20000000000 */
[----:B------:R3:W-:Y:S04]  /*2090*/  STL.128 [R1+0x1e00], RZ ;  /* 0x001e00ff01007387 */ /* 0x0007e80000100c00 */
[----:B------:R3:W-:Y:S04]  /*20a0*/  STL.128 [R1+0x1e10], RZ ;  /* 0x001e10ff01007387 */ /* 0x0007e80000100c00 */
[----:B------:R3:W-:Y:S04]  /*20b0*/  STL.128 [R1+0x1e20], RZ ;  /* 0x001e20ff01007387 */ /* 0x0007e80000100c00 */
[----:B------:R3:W-:Y:S01]  /*20c0*/  STL.128 [R1+0x1e30], RZ ;  /* 0x001e30ff01007387 */ /* 0x0007e20000100c00 */
[----:B--2---:R-:W-:-:S03]  /*20d0*/  @!P1 IMAD.WIDE R10, R3, 0x640, R10 ;  /* 0x00000640030a9825 */ /* 0x004fc600078e020a */
[----:B------:R3:W-:Y:S01]  /*20e0*/  STL.128 [R1+0x1e40], RZ ;  /* 0x001e40ff01007387 */ /* 0x0007e20000100c00 */
[----:B------:R-:W-:-:S03]  /*20f0*/  @!P1 IMAD.WIDE R10, R2, 0x4, R10 ;  /* 0x00000004020a9825 */ /* 0x000fc600078e020a */
        /* <DEDUP_REMOVED lines=15> */
[----:B------:R3:W-:Y:S04]  /*21f0*/  @!P1 STL.64 [R5], R2 ;  /* 0x0000000205009387 */ /* 0x0007e80000100a00 */
[----:B0-----:R3:W-:Y:S02]  /*2200*/  @!P1 STG.E desc[UR4][R10.64], RZ ;  /* 0x000000ff0a009986 */ /* 0x0017e4000c101904 */
.L_x_11:
[----:B0--3--:R-:W-:-:S05]  /*2210*/  IMAD.HI R3, R4, 0x51eb851f, RZ ;  /* 0x51eb851f04037827 */ /* 0x009fca00078e02ff */
[----:B------:R-:W-:-:S04]  /*2220*/  SHF.R.U32.HI R2, RZ, 0x1f, R3 ;  /* 0x0000001fff027819 */ /* 0x000fc80000011603 */
[----:B------:R-:W-:-:S05]  /*2230*/  LEA.HI.SX32 R3, R3, R2, 0x19 ;  /* 0x0000000203037211 */ /* 0x000fca00078fcaff */
[----:B------:R-:W-:-:S04]  /*2240*/  IMAD.WIDE R10, R3, 0xc80, R8 ;  /* 0x00000c80030a7825 */ /* 0x000fc800078e0208 */
[----:B------:R-:W-:-:S04]  /*2250*/  IMAD R2, R3, -0x190, R4 ;  /* 0xfffffe7003027824 */ /* 0x000fc800078e0204 */
[----:B------:R-:W-:-:S06]  /*2260*/  IMAD.WIDE R18, R2, 0x8, R10 ;  /* 0x0000000802127825 */ /* 0x000fcc00078e020a */
[----:B------:R-:W2:Y:S01]  /*2270*/  LDG.E R18, desc[UR4][R18.64] ;  /* 0x0000000412127981 */ /* 0x000ea2000c1e1900 */
[----:B------:R-:W-:-:S05]  /*2280*/  IADD3 R10, PT, PT, R4, 0x1, RZ ;  /* 0x00000001040a7810 */ /* 0x000fca0007ffe0ff */
[----:B------:R-:W-:-:S05]  /*2290*/  IMAD.HI R11, R10, 0x51eb851f, RZ ;  /* 0x51eb851f0a0b7827 */ /* 0x000fca00078e02ff */
[----:B------:R-:W-:-:S04]  /*22a0*/  SHF.R.U32.HI R6, RZ, 0x1f, R11 ;  /* 0x0000001fff067819 */ /* 0x000fc8000001160b */
[----:B------:R-:W-:-:S05]  /*22b0*/  LEA.HI.SX32 R11, R11, R6, 0x19 ;  /* 0x000000060b0b7211 */ /* 0x000fca00078fcaff */
[----:B------:R-:W-:-:S04]  /*22c0*/  IMAD.WIDE R12, R11, 0xc80, R8 ;  /* 0x00000c800b0c7825 */ /* 0x000fc800078e0208 */
[----:B------:R-:W-:Y:S01]  /*22d0*/  IMAD R10, R11, -0x190, R10 ;  /* 0xfffffe700b0a7824 */ /* 0x000fe200078e020a */
[----:B--2---:R-:W-:-:S13]  /*22e0*/  ISETP.NE.AND P0, PT, R18, 0x1, PT ;  /* 0x000000011200780c */ /* 0x004fda0003f05270 */
[----:B------:R-:W0:Y:S02]  /*22f0*/  @!P0 LDC.64 R14, c[0x0][0x388] ;  /* 0x0000e200ff0e8b82 */ /* 0x000e240000000a00 */
[----:B0-----:R-:W-:-:S04]  /*2300*/  @!P0 IMAD.WIDE R14, R3, 0x640, R14 ;  /* 0x00000640030e8825 */ /* 0x001fc800078e020e */
[----:B------:R-:W-:-:S04]  /*2310*/  @!P0 IMAD.WIDE R16, R2, 0x4, R14 ;  /* 0x0000000402108825 */ /* 0x000fc800078e020e */
[----:B------:R-:W-:Y:S01]  /*2320*/  IMAD.WIDE R14, R10, 0x8, R12 ;  /* 0x000000080a0e7825 */ /* 0x000fe200078e020c */
[----:B------:R0:W-:Y:S05]  /*2330*/  @!P0 STG.E desc[UR4][R16.64], RZ ;  /* 0x000000ff10008986 */ /* 0x0001ea000c101904 */
[----:B------:R-:W2:Y:S01]  /*2340*/  LDG.E R14, desc[UR4][R14.64] ;  /* 0x000000040e0e7981 */ /* 0x000ea2000c1e1900 */
[C---:B------:R-:W-:Y:S01]  /*2350*/  @!P0 VIADD R5, R0.reuse, 0x1 ;  /* 0x0000000100058836 */ /* 0x040fe20000000000 */
[----:B------:R-:W-:Y:S01]  /*2360*/  @!P0 LEA R6, R0, R7, 0x3 ;  /* 0x0000000700068211 */ /* 0x000fe200078e18ff */
[----:B------:R-:W-:Y:S01]  /*2370*/  UIADD3 UR6, UPT, UPT, UR6, 0x2, URZ ;  /* 0x0000000206067890 */ /* 0x000fe2000fffe0ff */
[----:B------:R-:W-:-:S02]  /*2380*/  VIADD R4, R4, 0x2 ;  /* 0x0000000204047836 */ /* 0x000fc40000000000 */
[----:B------:R-:W-:Y:S01]  /*2390*/  @!P0 IMAD.MOV.U32 R0, RZ, RZ, R5 ;  /* 0x000000ffff008224 */ /* 0x000fe200078e0005 */
[----:B------:R0:W-:Y:S01]  /*23a0*/  @!P0 STL.64 [R6], R2 ;  /* 0x0000000206008387 */ /* 0x0001e20000100a00 */
[----:B------:R-:W-:Y:S01]  /*23b0*/  UISETP.NE.AND UP0, UPT, UR6, 0x4e3, UPT ;  /* 0x000004e30600788c */ /* 0x000fe2000bf05270 */
[----:B--2---:R-:W-:-:S13]  /*23c0*/  ISETP.NE.AND P1, PT, R14, 0x1, PT ;  /* 0x000000010e00780c */ /* 0x004fda0003f25270 */
[----:B------:R-:W1:Y:S01]  /*23d0*/  @!P1 LDC.64 R12, c[0x0][0x388] ;  /* 0x0000e200ff0c9b82 */ /* 0x000e620000000a00 */
[C---:B------:R-:W-:Y:S01]  /*23e0*/  @!P1 LEA R18, R0.reuse, R7, 0x3 ;  /* 0x0000000700129211 */ /* 0x040fe200078e18ff */
[----:B------:R-:W-:-:S04]  /*23f0*/  @!P1 VIADD R5, R0, 0x1 ;  /* 0x0000000100059836 */ /* 0x000fc80000000000 */
[----:B------:R0:W-:Y:S01]  /*2400*/  @!P1 STL.64 [R18], R10 ;  /* 0x0000000a12009387 */ /* 0x0001e20000100a00 */
[----:B------:R-:W-:Y:S01]  /*2410*/  @!P1 MOV R0, R5 ;  /* 0x0000000500009202 */ /* 0x000fe20000000f00 */
[----:B-1----:R-:W-:-:S04]  /*2420*/  @!P1 IMAD.WIDE R12, R11, 0x640, R12 ;  /* 0x000006400b0c9825 */ /* 0x002fc800078e020c */
[----:B------:R-:W-:-:S05]  /*2430*/  @!P1 IMAD.WIDE R12, R10, 0x4, R12 ;  /* 0x000000040a0c9825 */ /* 0x000fca00078e020c */
[----:B------:R0:W-:Y:S01]  /*2440*/  @!P1 STG.E desc[UR4][R12.64], RZ ;  /* 0x000000ff0c009986 */ /* 0x0001e2000c101904 */
[----:B------:R-:W-:Y:S05]  /*2450*/  BRA.U UP0, `(.L_x_11) ;  /* 0xfffffffd006c7547 */ /* 0x000fea000b83ffff */
[----:B------:R-:W-:-:S13]  /*2460*/  ISETP.GE.AND P0, PT, R0, 0x1, PT ;  /* 0x000000010000780c */ /* 0x000fda0003f06270 */
[----:B------:R-:W-:Y:S05]  /*2470*/  @!P0 EXIT ;  /* 0x000000000000894d */ /* 0x000fea0003800000 */
[----:B0-----:R-:W0:Y:S01]  /*2480*/  LDC.64 R2, c[0x0][0x388] ;  /* 0x0000e200ff027b82 */ /* 0x001e220000000a00 */
[----:B------:R-:W-:-:S07]  /*2490*/  HFMA2 R6, -RZ, RZ, 0, 0 ;  /* 0x00000000ff067431 */ /* 0x000fce00000001ff */
.L_x_20:
[----:B---3--:R-:W-:-:S06]  /*24a0*/  IMAD R4, R6, 0x8, R7 ;  /* 0x0000000806047824 */ /* 0x008fcc00078e0207 */
[----:B0-----:R-:W0:Y:S02]  /*24b0*/  LDL.64 R4, [R4] ;  /* 0x0000000004047983 */ /* 0x001e240000100a00 */
[----:B0-----:R-:W-:-:S04]  /*24c0*/  IMAD.WIDE R10, R5, 0x640, R2 ;  /* 0x00000640050a7825 */ /* 0x001fc800078e0202 */
[----:B------:R-:W-:-:S05]  /*24d0*/  IMAD.WIDE R8, R4, 0x4, R10 ;  /* 0x0000000404087825 */ /* 0x000fca00078e020a */
[----:B------:R0:W5:Y:S01]  /*24e0*/  LDG.E R12, desc[UR4][R8.64] ;  /* 0x00000004080c7981 */ /* 0x000162000c1e1900 */
[----:B------:R-:W-:Y:S01]  /*24f0*/  ISETP.GE.AND P0, PT, R5, 0x1, PT ;  /* 0x000000010500780c */ /* 0x000fe20003f06270 */
[----:B------:R-:W-:Y:S05]  /*2500*/  YIELD ;  /* 0x0000000000007946 */ /* 0x000fea0003800000 */
[----:B------:R-:W-:Y:S04]  /*2510*/  BSSY.RECONVERGENT B1, `(.L_x_12) ;  /* 0x000001c000017945 */ /* 0x000fe80003800200 */
[----:B------:R-:W-:Y:S01]  /*2520*/  BSSY.RELIABLE B0, `(.L_x_13) ;  /* 0x0000011000007945 */ /* 0x000fe20003800100 */
[----:B------:R-:W-:-:S03]  /*2530*/  IADD3 R6, PT, PT, R6, 0x1, RZ ;  /* 0x0000000106067810 */ /* 0x000fc60007ffe0ff */
[----:B012---:R-:W-:Y:S05]  /*2540*/  @!P0 BRA `(.L_x_14) ;  /* 0x0000000000388947 */ /* 0x007fea0003800000 */
[----:B------:R-:W-:Y:S01]  /*2550*/  VIADD R19, R5, 0xffffffff ;  /* 0xffffffff05137836 */ /* 0x000fe20000000000 */
[----:B-----5:R-:W-:-:S03]  /*2560*/  IADD3 R13, PT, PT, R12, 0x1, RZ ;  /* 0x000000010c0d7810 */ /* 0x020fc60007ffe0ff */
        /* <DEDUP_REMOVED lines=10> */
[----:B------:R-:W-:Y:S01]  /*2610*/  @P0 MOV R0, R16 ;  /* 0x0000001000000202 */ /* 0x000fe20000000f00 */
[----:B------:R-:W-:Y:S06]  /*2620*/  @P1 BRA `(.L_x_15) ;  /* 0x0000000000281947 */ /* 0x000fec0003800000 */
.L_x_14:
[----:B------:R-:W-:Y:S05]  /*2630*/  BSYNC.RELIABLE B0 ;  /* 0x0000000000007941 */ /* 0x000fea0003800100 */
.L_x_13:
[----:B-----5:R-:W-:-:S05]  /*2640*/  VIADD R13, R12, 0x1 ;  /* 0x000000010c0d7836 */ /* 0x020fca0000000000 */
[----:B------:R-:W2:Y:S01]  /*2650*/  ATOMG.E.MIN.S32.STRONG.GPU PT, R12, desc[UR4][R8.64+0x640], R13 ;  /* 0x8006400d080c79a8 */ /* 0x000ea200089ef304 */
[----:B------:R-:W-:Y:S02]  /*2660*/  MOV R16, R4 ;  /* 0x0000000400107202 */ /* 0x000fe40000000f00 */
[----:B--2---:R-:W-:-:S13]  /*2670*/  ISETP.GT.AND P0, PT, R12, R13, PT ;  /* 0x0000000d0c00720c */ /* 0x004fda0003f04270 */
[C---:B------:R-:W-:Y:S01]  /*2680*/  @P0 LEA R14, R0.reuse, R7, 0x3 ;  /* 0x00000007000e0211 */ /* 0x040fe200078e18ff */
[----:B0-----:R-:W-:Y:S01]  /*2690*/  @P0 VIADD R17, R5, 0x1 ;  /* 0x0000000105110836 */ /* 0x001fe20000000000 */
[----:B------:R-:W-:-:S04]  /*26a0*/  @P0 IADD3 R12, PT, PT, R0, 0x1, RZ ;  /* 0x00000001000c0810 */ /* 0x000fc80007ffe0ff */
[----:B------:R1:W-:Y:S01]  /*26b0*/  @P0 STL.64 [R14], R16 ;  /* 0x000000100e000387 */ /* 0x0003e20000100a00 */
[----:B------:R-:W-:-:S07]  /*26c0*/  @P0 MOV R0, R12 ;  /* 0x0000000c00000202 */ /* 0x000fce0000000f00 */
.L_x_15:
[----:B------:R-:W-:Y:S05]  /*26d0*/  BSYNC.RECONVERGENT B1 ;  /* 0x0000000000017941 */ /* 0x000fea0003800200 */
.L_x_12:
[----:B------:R-:W-:Y:S01]  /*26e0*/  ISETP.GE.AND P0, PT, R4, 0x1, PT ;  /* 0x000000010400780c */ /* 0x000fe20003f06270 */
[----:B------:R-:W-:Y:S04]  /*26f0*/  BSSY.RECONVERGENT B1, `(.L_x_16) ;  /* 0x0000017000017945 */ /* 0x000fe80003800200 */
[----:B------:R-:W-:Y:S08]  /*2700*/  BSSY.RELIABLE B2, `(.L_x_17) ;  /* 0x000000e000027945 */ /* 0x000ff00003800100 */
[----:B------:R-:W-:Y:S05]  /*2710*/  @!P0 BRA `(.L_x_18) ;  /* 0x0000000000308947 */ /* 0x000fea0003800000 */
[----:B-1----:R-:W-:-:S04]  /*2720*/  VIADD R14, R4, 0xffffffff ;  /* 0xffffffff040e7836 */ /* 0x002fc80000000000 */
[----:B------:R-:W-:-:S06]  /*2730*/  IMAD.WIDE.U32 R10, R14, 0x4, R10 ;  /* 0x000000040e0a7825 */ /* 0x000fcc00078e000a */
[----:B------:R-:W2:Y:S01]  /*2740*/  ATOMG.E.MIN.S32.STRONG.GPU PT, R10, desc[UR4][R10.64], R13 ;  /* 0x8000000d0a0a79a8 */ /* 0x000ea200089ef304 */
[----:B------:R-:W-:Y:S02]  /*2750*/  MOV R15, R5 ;  /* 0x00000005000f7202 */ /* 0x000fe40000000f00 */
        /* <DEDUP_REMOVED lines=8> */
.L_x_18:
[----:B------:R-:W-:Y:S05]  /*27e0*/  BSYNC.RELIABLE B2 ;  /* 0x0000000000027941 */ /* 0x000fea0003800100 */
.L_x_17:
[----:B------:R-:W3:Y:S02]  /*27f0*/  ATOMG.E.MIN.S32.STRONG.GPU PT, R8, desc[UR4][R8.64+0x4], R13 ;  /* 0x8000040d080879a8 */ /* 0x000ee400089ef304 */
[----:B---3--:R-:W-:-:S13]  /*2800*/  ISETP.GT.AND P0, PT, R8, R13, PT ;  /* 0x0000000d0800720c */ /* 0x008fda0003f04270 */
[----:B------:R-:W-:Y:S01]  /*2810*/  @P0 IADD3 R4, PT, PT, R4, 0x1, RZ ;  /* 0x0000000104040810 */ /* 0x000fe20007ffe0ff */
[C---:B------:R-:W-:Y:S01]  /*2820*/  @P0 IMAD R11, R0.reuse, 0x8, R7 ;  /* 0x00000008000b0824 */ /* 0x040fe200078e0207 */
[----:B------:R-:W-:-:S04]  /*2830*/  @P0 IADD3 R10, PT, PT, R0, 0x1, RZ ;  /* 0x00000001000a0810 */ /* 0x000fc80007ffe0ff */
[----:B------:R3:W-:Y:S01]  /*2840*/  @P0 STL.64 [R11], R4 ;  /* 0x000000040b000387 */ /* 0x0007e20000100a00 */
[----:B------:R-:W-:-:S07]  /*2850*/  @P0 MOV R0, R10 ;  /* 0x0000000a00000202 */ /* 0x000fce0000000f00 */
.L_x_19:
[----:B------:R-:W-:Y:S05]  /*2860*/  BSYNC.RECONVERGENT B1 ;  /* 0x0000000000017941 */ /* 0x000fea0003800200 */
.L_x_16:
[----:B------:R-:W-:-:S13]  /*2870*/  ISETP.GE.AND P0, PT, R6, R0, PT ;  /* 0x000000000600720c */ /* 0x000fda0003f06270 */
[----:B------:R-:W-:Y:S05]  /*2880*/  @!P0 BRA `(.L_x_20) ;  /* 0xfffffffc00048947 */ /* 0x000fea000383ffff */
[----:B------:R-:W-:Y:S05]  /*2890*/  EXIT ;  /* 0x000000000000794d */ /* 0x000fea0003800000 */
.L_x_21:
        /* <DEDUP_REMOVED lines=14> */
.L_x_23:


//--------------------- .nv.shared.reserved.0     --------------------------
	.section	.nv.shared.reserved.0,"aw",@nobits
	.weak		__nv_reservedSMEM_offset_0_alias
	.size		__nv_reservedSMEM_offset_0_alias, 0, 64
	.other		__nv_reservedSMEM_offset_0_alias,@"STO_CUDA_RESERVED_SHARED STV_DEFAULT"
__nv_reservedSMEM_offset_0_alias:
	.zero		0
	.zero		64


//--------------------- .nv.constant0._Z36computeDistanceToStoreBySingleThreadP10ZoningPlanP11DistanceMap --------------------------
	.section	.nv.constant0._Z36computeDistanceToStoreBySingleThreadP10ZoningPlanP11DistanceMap,"a",@progbits
	.sectionflags	@""
	.align	4
.nv.constant0._Z36computeDistanceToStoreBySingleThreadP10ZoningPlanP11DistanceMap:
	.zero		912


//--------------------- .nv.constant0._Z22computeDistanceToStoreP10ZoningPlanP11DistanceMap --------------------------
	.section	.nv.constant0._Z22computeDistanceToStoreP10ZoningPlanP11DistanceMap,"a",@progbits
	.sectionflags	@""
	.align	4
.nv.constant0._Z22computeDistanceToStoreP10ZoningPlanP11DistanceMap:
	.zero		912


//--------------------- SYMBOLS --------------------------

	.type		.nv.reservedSmem.offset0,@object
	.size		.nv.reservedSmem.offset0,0x4
